//
// Generated by NVIDIA NVVM Compiler
//
// Compiler Build ID: CL-36424714
// Cuda compilation tools, release 13.0, V13.0.88
// Based on NVVM 20.0.0
//

.version 9.0
.target sm_100
.address_size 64

	// .globl	_Z13compress_dxt1PKjP5uint2i
.const .align 4 .b8 kColorMetric[12] = {0, 0, 128, 63, 0, 0, 128, 63, 0, 0, 128, 63};
// _ZZ11bestFitLinePK6float3S_E10covariance has been demoted
.global .align 4 .b8 d_permutations[4096];
// _ZZ14loadColorBlockPKjP6float3S2_PiiE3dps has been demoted
.const .align 4 .b8 alphaTable4[16] = {0, 0, 16, 65, 0, 0, 0, 0, 0, 0, 192, 64, 0, 0, 64, 64};
.const .align 4 .b8 alphaTable3[16] = {0, 0, 128, 64, 0, 0, 0, 0, 0, 0, 0, 64, 0, 0, 0, 64};
.const .align 4 .b8 prods4[16] = {0, 0, 9, 0, 0, 9, 0, 0, 2, 1, 4, 0, 2, 4, 1};
.const .align 4 .b8 prods3[16] = {0, 0, 4, 0, 0, 4, 0, 0, 1, 1, 4, 0, 1, 4, 1};
// _ZZ19evalAllPermutationsPK6float3RtS2_RjPfS_E14s_permutations has been demoted
// _ZZ12findMinErrorPfE7indices has been demoted
// _ZZ13compress_dxt1PKjP5uint2iE6colors has been demoted
// _ZZ13compress_dxt1PKjP5uint2iE4sums has been demoted
// _ZZ13compress_dxt1PKjP5uint2iE5xrefs has been demoted
// _ZZ13compress_dxt1PKjP5uint2iE6errors has been demoted

.visible .entry _Z13compress_dxt1PKjP5uint2i(
	.param .u64 .ptr .align 1 _Z13compress_dxt1PKjP5uint2i_param_0,
	.param .u64 .ptr .align 1 _Z13compress_dxt1PKjP5uint2i_param_1,
	.param .u32 _Z13compress_dxt1PKjP5uint2i_param_2
)
{
	.reg .pred 	%p<90>;
	.reg .b16 	%rs<32>;
	.reg .b32 	%r<452>;
	.reg .b32 	%f<744>;
	.reg .b64 	%rd<146>;
	// demoted variable
	.shared .align 4 .b8 _ZZ11bestFitLinePK6float3S_E10covariance[384];
	// demoted variable
	.shared .align 4 .b8 _ZZ14loadColorBlockPKjP6float3S2_PiiE3dps[64];
	// demoted variable
	.shared .align 4 .b8 _ZZ19evalAllPermutationsPK6float3RtS2_RjPfS_E14s_permutations[640];
	// demoted variable
	.shared .align 4 .b8 _ZZ12findMinErrorPfE7indices[256];
	// demoted variable
	.shared .align 4 .b8 _ZZ13compress_dxt1PKjP5uint2iE6colors[192];
	// demoted variable
	.shared .align 4 .b8 _ZZ13compress_dxt1PKjP5uint2iE4sums[192];
	// demoted variable
	.shared .align 4 .b8 _ZZ13compress_dxt1PKjP5uint2iE5xrefs[64];
	// demoted variable
	.shared .align 4 .b8 _ZZ13compress_dxt1PKjP5uint2iE6errors[256];
	ld.param.u64 	%rd4, [_Z13compress_dxt1PKjP5uint2i_param_0];
	ld.param.u32 	%r78, [_Z13compress_dxt1PKjP5uint2i_param_2];
	mov.u32 	%r434, %tid.x;
	mov.u32 	%r79, %ctaid.x;
	add.s32 	%r2, %r78, %r79;
	setp.gt.u32 	%p1, %r434, 15;
	@%p1 bra 	$L__BB0_40;
	cvta.to.global.u64 	%rd6, %rd4;
	shl.b32 	%r80, %r2, 4;
	add.s32 	%r81, %r80, %r434;
	mul.wide.s32 	%rd7, %r81, 4;
	add.s64 	%rd8, %rd6, %rd7;
	ld.global.u32 	%r82, [%rd8];
	and.b32  	%r83, %r82, 255;
	cvt.rn.f32.u32 	%f174, %r83;
	mul.f32 	%f1, %f174, 0f3B808081;
	mul.lo.s32 	%r84, %r434, 12;
	mov.u32 	%r85, _ZZ13compress_dxt1PKjP5uint2iE6colors;
	add.s32 	%r86, %r85, %r84;
	st.shared.f32 	[%r86], %f1;
	shr.u32 	%r87, %r82, 8;
	and.b32  	%r88, %r87, 255;
	cvt.rn.f32.u32 	%f175, %r88;
	mul.f32 	%f2, %f175, 0f3B808081;
	st.shared.f32 	[%r86+4], %f2;
	shr.u32 	%r89, %r82, 16;
	and.b32  	%r90, %r89, 255;
	cvt.rn.f32.u32 	%f176, %r90;
	mul.f32 	%f3, %f176, 0f3B808081;
	st.shared.f32 	[%r86+8], %f3;
	mov.u32 	%r91, _ZZ13compress_dxt1PKjP5uint2iE4sums;
	add.s32 	%r92, %r91, %r84;
	xor.b32  	%r93, %r434, 8;
	mad.lo.s32 	%r94, %r93, 12, %r91;
	ld.shared.f32 	%f177, [%r94];
	ld.shared.f32 	%f178, [%r94+4];
	ld.shared.f32 	%f179, [%r94+8];
	add.f32 	%f180, %f177, %f1;
	add.f32 	%f181, %f178, %f2;
	add.f32 	%f182, %f179, %f3;
	xor.b32  	%r95, %r434, 4;
	mad.lo.s32 	%r96, %r95, 12, %r91;
	ld.shared.f32 	%f183, [%r96];
	ld.shared.f32 	%f184, [%r96+4];
	ld.shared.f32 	%f185, [%r96+8];
	add.f32 	%f186, %f183, %f180;
	add.f32 	%f187, %f184, %f181;
	add.f32 	%f188, %f185, %f182;
	xor.b32  	%r97, %r434, 2;
	mad.lo.s32 	%r98, %r97, 12, %r91;
	ld.shared.f32 	%f189, [%r98];
	ld.shared.f32 	%f190, [%r98+4];
	ld.shared.f32 	%f191, [%r98+8];
	add.f32 	%f192, %f189, %f186;
	add.f32 	%f193, %f190, %f187;
	add.f32 	%f194, %f191, %f188;
	xor.b32  	%r99, %r434, 1;
	mad.lo.s32 	%r100, %r99, 12, %r91;
	ld.shared.f32 	%f195, [%r100];
	ld.shared.f32 	%f196, [%r100+4];
	ld.shared.f32 	%f197, [%r100+8];
	add.f32 	%f198, %f195, %f192;
	st.shared.f32 	[%r92], %f198;
	add.f32 	%f199, %f196, %f193;
	st.shared.f32 	[%r92+4], %f199;
	add.f32 	%f200, %f197, %f194;
	st.shared.f32 	[%r92+8], %f200;
	ld.shared.f32 	%f201, [_ZZ13compress_dxt1PKjP5uint2iE4sums];
	ld.shared.f32 	%f202, [_ZZ13compress_dxt1PKjP5uint2iE4sums+4];
	ld.shared.f32 	%f203, [_ZZ13compress_dxt1PKjP5uint2iE4sums+8];
	mul.f32 	%f204, %f201, 0f3D800000;
	mul.f32 	%f205, %f202, 0f3D800000;
	mul.f32 	%f206, %f203, 0f3D800000;
	sub.f32 	%f207, %f1, %f204;
	sub.f32 	%f208, %f2, %f205;
	sub.f32 	%f209, %f3, %f206;
	mul.f32 	%f725, %f207, %f207;
	mov.u32 	%r101, _ZZ11bestFitLinePK6float3S_E10covariance;
	mad.lo.s32 	%r3, %r434, 24, %r101;
	st.shared.f32 	[%r3], %f725;
	mul.f32 	%f724, %f207, %f208;
	st.shared.f32 	[%r3+4], %f724;
	mul.f32 	%f723, %f207, %f209;
	st.shared.f32 	[%r3+8], %f723;
	mul.f32 	%f722, %f208, %f208;
	st.shared.f32 	[%r3+12], %f722;
	mul.f32 	%f721, %f208, %f209;
	st.shared.f32 	[%r3+16], %f721;
	mul.f32 	%f720, %f209, %f209;
	st.shared.f32 	[%r3+20], %f720;
	setp.gt.u32 	%p2, %r434, 7;
	@%p2 bra 	$L__BB0_3;
	ld.shared.f32 	%f210, [%r3+192];
	add.f32 	%f725, %f210, %f725;
	st.shared.f32 	[%r3], %f725;
	ld.shared.f32 	%f211, [%r3+196];
	add.f32 	%f724, %f211, %f724;
	st.shared.f32 	[%r3+4], %f724;
	ld.shared.f32 	%f212, [%r3+200];
	add.f32 	%f723, %f212, %f723;
	st.shared.f32 	[%r3+8], %f723;
	ld.shared.f32 	%f213, [%r3+204];
	add.f32 	%f722, %f213, %f722;
	st.shared.f32 	[%r3+12], %f722;
	ld.shared.f32 	%f214, [%r3+208];
	add.f32 	%f721, %f214, %f721;
	st.shared.f32 	[%r3+16], %f721;
	ld.shared.f32 	%f215, [%r3+212];
	add.f32 	%f720, %f215, %f720;
	st.shared.f32 	[%r3+20], %f720;
$L__BB0_3:
	setp.gt.u32 	%p3, %r434, 3;
	@%p3 bra 	$L__BB0_5;
	ld.shared.f32 	%f216, [%r3+96];
	add.f32 	%f725, %f216, %f725;
	st.shared.f32 	[%r3], %f725;
	ld.shared.f32 	%f217, [%r3+100];
	add.f32 	%f724, %f217, %f724;
	st.shared.f32 	[%r3+4], %f724;
	ld.shared.f32 	%f218, [%r3+104];
	add.f32 	%f723, %f218, %f723;
	st.shared.f32 	[%r3+8], %f723;
	ld.shared.f32 	%f219, [%r3+108];
	add.f32 	%f722, %f219, %f722;
	st.shared.f32 	[%r3+12], %f722;
	ld.shared.f32 	%f220, [%r3+112];
	add.f32 	%f721, %f220, %f721;
	st.shared.f32 	[%r3+16], %f721;
	ld.shared.f32 	%f221, [%r3+116];
	add.f32 	%f720, %f221, %f720;
	st.shared.f32 	[%r3+20], %f720;
$L__BB0_5:
	setp.gt.u32 	%p4, %r434, 1;
	@%p4 bra 	$L__BB0_7;
	ld.shared.f32 	%f222, [%r3+48];
	add.f32 	%f725, %f222, %f725;
	st.shared.f32 	[%r3], %f725;
	ld.shared.f32 	%f223, [%r3+52];
	add.f32 	%f724, %f223, %f724;
	st.shared.f32 	[%r3+4], %f724;
	ld.shared.f32 	%f224, [%r3+56];
	add.f32 	%f723, %f224, %f723;
	st.shared.f32 	[%r3+8], %f723;
	ld.shared.f32 	%f225, [%r3+60];
	add.f32 	%f722, %f225, %f722;
	st.shared.f32 	[%r3+12], %f722;
	ld.shared.f32 	%f226, [%r3+64];
	add.f32 	%f721, %f226, %f721;
	st.shared.f32 	[%r3+16], %f721;
	ld.shared.f32 	%f227, [%r3+68];
	add.f32 	%f720, %f227, %f720;
	st.shared.f32 	[%r3+20], %f720;
$L__BB0_7:
	setp.ne.s32 	%p5, %r434, 0;
	@%p5 bra 	$L__BB0_9;
	ld.shared.f32 	%f228, [_ZZ11bestFitLinePK6float3S_E10covariance+24];
	add.f32 	%f229, %f228, %f725;
	st.shared.f32 	[%r3], %f229;
	ld.shared.f32 	%f230, [_ZZ11bestFitLinePK6float3S_E10covariance+28];
	add.f32 	%f231, %f230, %f724;
	st.shared.f32 	[%r3+4], %f231;
	ld.shared.f32 	%f232, [_ZZ11bestFitLinePK6float3S_E10covariance+32];
	add.f32 	%f233, %f232, %f723;
	st.shared.f32 	[%r3+8], %f233;
	ld.shared.f32 	%f234, [_ZZ11bestFitLinePK6float3S_E10covariance+36];
	add.f32 	%f235, %f234, %f722;
	st.shared.f32 	[%r3+12], %f235;
	ld.shared.f32 	%f236, [_ZZ11bestFitLinePK6float3S_E10covariance+40];
	add.f32 	%f237, %f236, %f721;
	st.shared.f32 	[%r3+16], %f237;
	ld.shared.f32 	%f238, [_ZZ11bestFitLinePK6float3S_E10covariance+44];
	add.f32 	%f239, %f238, %f720;
	st.shared.f32 	[%r3+20], %f239;
$L__BB0_9:
	setp.eq.s32 	%p6, %r434, 0;
	ld.shared.f32 	%f240, [_ZZ11bestFitLinePK6float3S_E10covariance+20];
	ld.shared.f32 	%f241, [_ZZ11bestFitLinePK6float3S_E10covariance+16];
	ld.shared.f32 	%f242, [_ZZ11bestFitLinePK6float3S_E10covariance+12];
	ld.shared.f32 	%f243, [_ZZ11bestFitLinePK6float3S_E10covariance+8];
	ld.shared.f32 	%f244, [_ZZ11bestFitLinePK6float3S_E10covariance+4];
	ld.shared.f32 	%f245, [_ZZ11bestFitLinePK6float3S_E10covariance];
	add.f32 	%f246, %f245, %f244;
	add.f32 	%f247, %f246, %f243;
	add.f32 	%f248, %f244, %f242;
	add.f32 	%f249, %f248, %f241;
	add.f32 	%f250, %f241, %f243;
	add.f32 	%f251, %f250, %f240;
	max.f32 	%f252, %f247, %f249;
	max.f32 	%f253, %f252, %f251;
	rcp.rn.f32 	%f254, %f253;
	mul.f32 	%f255, %f247, %f254;
	mul.f32 	%f256, %f249, %f254;
	mul.f32 	%f257, %f251, %f254;
	mul.f32 	%f258, %f256, %f244;
	fma.rn.f32 	%f259, %f255, %f245, %f258;
	fma.rn.f32 	%f260, %f257, %f243, %f259;
	mul.f32 	%f261, %f256, %f242;
	fma.rn.f32 	%f262, %f255, %f244, %f261;
	fma.rn.f32 	%f263, %f257, %f241, %f262;
	mul.f32 	%f264, %f255, %f243;
	fma.rn.f32 	%f265, %f256, %f241, %f264;
	fma.rn.f32 	%f266, %f257, %f240, %f265;
	max.f32 	%f267, %f260, %f263;
	max.f32 	%f268, %f267, %f266;
	rcp.rn.f32 	%f269, %f268;
	mul.f32 	%f270, %f260, %f269;
	mul.f32 	%f271, %f263, %f269;
	mul.f32 	%f272, %f266, %f269;
	mul.f32 	%f273, %f271, %f244;
	fma.rn.f32 	%f274, %f270, %f245, %f273;
	fma.rn.f32 	%f275, %f272, %f243, %f274;
	mul.f32 	%f276, %f271, %f242;
	fma.rn.f32 	%f277, %f270, %f244, %f276;
	fma.rn.f32 	%f278, %f272, %f241, %f277;
	mul.f32 	%f279, %f270, %f243;
	fma.rn.f32 	%f280, %f271, %f241, %f279;
	fma.rn.f32 	%f281, %f272, %f240, %f280;
	max.f32 	%f282, %f275, %f278;
	max.f32 	%f283, %f282, %f281;
	rcp.rn.f32 	%f284, %f283;
	mul.f32 	%f285, %f275, %f284;
	mul.f32 	%f286, %f278, %f284;
	mul.f32 	%f287, %f281, %f284;
	mul.f32 	%f288, %f286, %f244;
	fma.rn.f32 	%f289, %f285, %f245, %f288;
	fma.rn.f32 	%f290, %f287, %f243, %f289;
	mul.f32 	%f291, %f286, %f242;
	fma.rn.f32 	%f292, %f285, %f244, %f291;
	fma.rn.f32 	%f293, %f287, %f241, %f292;
	mul.f32 	%f294, %f285, %f243;
	fma.rn.f32 	%f295, %f286, %f241, %f294;
	fma.rn.f32 	%f296, %f287, %f240, %f295;
	max.f32 	%f297, %f290, %f293;
	max.f32 	%f298, %f297, %f296;
	rcp.rn.f32 	%f299, %f298;
	mul.f32 	%f300, %f290, %f299;
	mul.f32 	%f301, %f293, %f299;
	mul.f32 	%f302, %f296, %f299;
	mul.f32 	%f303, %f301, %f244;
	fma.rn.f32 	%f304, %f300, %f245, %f303;
	fma.rn.f32 	%f305, %f302, %f243, %f304;
	mul.f32 	%f306, %f301, %f242;
	fma.rn.f32 	%f307, %f300, %f244, %f306;
	fma.rn.f32 	%f308, %f302, %f241, %f307;
	mul.f32 	%f309, %f300, %f243;
	fma.rn.f32 	%f310, %f301, %f241, %f309;
	fma.rn.f32 	%f311, %f302, %f240, %f310;
	max.f32 	%f312, %f305, %f308;
	max.f32 	%f313, %f312, %f311;
	rcp.rn.f32 	%f314, %f313;
	mul.f32 	%f315, %f305, %f314;
	mul.f32 	%f316, %f308, %f314;
	mul.f32 	%f317, %f311, %f314;
	mul.f32 	%f318, %f316, %f244;
	fma.rn.f32 	%f319, %f315, %f245, %f318;
	fma.rn.f32 	%f320, %f317, %f243, %f319;
	mul.f32 	%f321, %f316, %f242;
	fma.rn.f32 	%f322, %f315, %f244, %f321;
	fma.rn.f32 	%f323, %f317, %f241, %f322;
	mul.f32 	%f324, %f315, %f243;
	fma.rn.f32 	%f325, %f316, %f241, %f324;
	fma.rn.f32 	%f326, %f317, %f240, %f325;
	max.f32 	%f327, %f320, %f323;
	max.f32 	%f328, %f327, %f326;
	rcp.rn.f32 	%f329, %f328;
	mul.f32 	%f330, %f320, %f329;
	mul.f32 	%f331, %f323, %f329;
	mul.f32 	%f332, %f326, %f329;
	mul.f32 	%f333, %f331, %f244;
	fma.rn.f32 	%f334, %f330, %f245, %f333;
	fma.rn.f32 	%f335, %f332, %f243, %f334;
	mul.f32 	%f336, %f331, %f242;
	fma.rn.f32 	%f337, %f330, %f244, %f336;
	fma.rn.f32 	%f338, %f332, %f241, %f337;
	mul.f32 	%f339, %f330, %f243;
	fma.rn.f32 	%f340, %f331, %f241, %f339;
	fma.rn.f32 	%f341, %f332, %f240, %f340;
	max.f32 	%f342, %f335, %f338;
	max.f32 	%f343, %f342, %f341;
	rcp.rn.f32 	%f344, %f343;
	mul.f32 	%f345, %f335, %f344;
	mul.f32 	%f346, %f338, %f344;
	mul.f32 	%f347, %f341, %f344;
	mul.f32 	%f348, %f346, %f244;
	fma.rn.f32 	%f349, %f345, %f245, %f348;
	fma.rn.f32 	%f350, %f347, %f243, %f349;
	mul.f32 	%f351, %f346, %f242;
	fma.rn.f32 	%f352, %f345, %f244, %f351;
	fma.rn.f32 	%f353, %f347, %f241, %f352;
	mul.f32 	%f354, %f345, %f243;
	fma.rn.f32 	%f355, %f346, %f241, %f354;
	fma.rn.f32 	%f356, %f347, %f240, %f355;
	max.f32 	%f357, %f350, %f353;
	max.f32 	%f358, %f357, %f356;
	rcp.rn.f32 	%f359, %f358;
	mul.f32 	%f360, %f350, %f359;
	mul.f32 	%f361, %f353, %f359;
	mul.f32 	%f362, %f356, %f359;
	mul.f32 	%f363, %f361, %f2;
	fma.rn.f32 	%f364, %f360, %f1, %f363;
	fma.rn.f32 	%f365, %f362, %f3, %f364;
	shl.b32 	%r102, %r434, 2;
	mov.u32 	%r103, _ZZ14loadColorBlockPKjP6float3S2_PiiE3dps;
	add.s32 	%r104, %r103, %r102;
	st.shared.f32 	[%r104], %f365;
	ld.shared.f32 	%f366, [_ZZ14loadColorBlockPKjP6float3S2_PiiE3dps];
	setp.lt.f32 	%p7, %f366, %f365;
	selp.u32 	%r105, 1, 0, %p7;
	ld.shared.f32 	%f367, [_ZZ14loadColorBlockPKjP6float3S2_PiiE3dps+4];
	setp.lt.f32 	%p8, %f367, %f365;
	selp.u32 	%r106, 1, 0, %p8;
	add.s32 	%r107, %r105, %r106;
	ld.shared.f32 	%f368, [_ZZ14loadColorBlockPKjP6float3S2_PiiE3dps+8];
	setp.lt.f32 	%p9, %f368, %f365;
	selp.u32 	%r108, 1, 0, %p9;
	add.s32 	%r109, %r107, %r108;
	ld.shared.f32 	%f369, [_ZZ14loadColorBlockPKjP6float3S2_PiiE3dps+12];
	setp.lt.f32 	%p10, %f369, %f365;
	selp.u32 	%r110, 1, 0, %p10;
	add.s32 	%r111, %r109, %r110;
	ld.shared.f32 	%f370, [_ZZ14loadColorBlockPKjP6float3S2_PiiE3dps+16];
	setp.lt.f32 	%p11, %f370, %f365;
	selp.u32 	%r112, 1, 0, %p11;
	add.s32 	%r113, %r111, %r112;
	ld.shared.f32 	%f371, [_ZZ14loadColorBlockPKjP6float3S2_PiiE3dps+20];
	setp.lt.f32 	%p12, %f371, %f365;
	selp.u32 	%r114, 1, 0, %p12;
	add.s32 	%r115, %r113, %r114;
	ld.shared.f32 	%f372, [_ZZ14loadColorBlockPKjP6float3S2_PiiE3dps+24];
	setp.lt.f32 	%p13, %f372, %f365;
	selp.u32 	%r116, 1, 0, %p13;
	add.s32 	%r117, %r115, %r116;
	ld.shared.f32 	%f373, [_ZZ14loadColorBlockPKjP6float3S2_PiiE3dps+28];
	setp.lt.f32 	%p14, %f373, %f365;
	selp.u32 	%r118, 1, 0, %p14;
	add.s32 	%r119, %r117, %r118;
	ld.shared.f32 	%f374, [_ZZ14loadColorBlockPKjP6float3S2_PiiE3dps+32];
	setp.lt.f32 	%p15, %f374, %f365;
	selp.u32 	%r120, 1, 0, %p15;
	add.s32 	%r121, %r119, %r120;
	ld.shared.f32 	%f375, [_ZZ14loadColorBlockPKjP6float3S2_PiiE3dps+36];
	setp.lt.f32 	%p16, %f375, %f365;
	selp.u32 	%r122, 1, 0, %p16;
	add.s32 	%r123, %r121, %r122;
	ld.shared.f32 	%f376, [_ZZ14loadColorBlockPKjP6float3S2_PiiE3dps+40];
	setp.lt.f32 	%p17, %f376, %f365;
	selp.u32 	%r124, 1, 0, %p17;
	add.s32 	%r125, %r123, %r124;
	ld.shared.f32 	%f377, [_ZZ14loadColorBlockPKjP6float3S2_PiiE3dps+44];
	setp.lt.f32 	%p18, %f377, %f365;
	selp.u32 	%r126, 1, 0, %p18;
	add.s32 	%r127, %r125, %r126;
	ld.shared.f32 	%f378, [_ZZ14loadColorBlockPKjP6float3S2_PiiE3dps+48];
	setp.lt.f32 	%p19, %f378, %f365;
	selp.u32 	%r128, 1, 0, %p19;
	add.s32 	%r129, %r127, %r128;
	ld.shared.f32 	%f379, [_ZZ14loadColorBlockPKjP6float3S2_PiiE3dps+52];
	setp.lt.f32 	%p20, %f379, %f365;
	selp.u32 	%r130, 1, 0, %p20;
	add.s32 	%r131, %r129, %r130;
	ld.shared.f32 	%f380, [_ZZ14loadColorBlockPKjP6float3S2_PiiE3dps+56];
	setp.lt.f32 	%p21, %f380, %f365;
	selp.u32 	%r132, 1, 0, %p21;
	add.s32 	%r133, %r131, %r132;
	ld.shared.f32 	%f381, [_ZZ14loadColorBlockPKjP6float3S2_PiiE3dps+60];
	setp.lt.f32 	%p22, %f381, %f365;
	selp.u32 	%r134, 1, 0, %p22;
	add.s32 	%r420, %r133, %r134;
	mov.u32 	%r136, _ZZ13compress_dxt1PKjP5uint2iE5xrefs;
	add.s32 	%r5, %r136, %r102;
	st.shared.u32 	[%r5], %r420;
	ld.shared.u32 	%r137, [_ZZ13compress_dxt1PKjP5uint2iE5xrefs];
	setp.ne.s32 	%p23, %r420, %r137;
	or.pred  	%p24, %p6, %p23;
	@%p24 bra 	$L__BB0_11;
	add.s32 	%r420, %r420, 1;
	st.shared.u32 	[%r5], %r420;
$L__BB0_11:
	setp.lt.u32 	%p25, %r434, 2;
	ld.shared.u32 	%r139, [_ZZ13compress_dxt1PKjP5uint2iE5xrefs+4];
	setp.ne.s32 	%p26, %r420, %r139;
	or.pred  	%p27, %p25, %p26;
	@%p27 bra 	$L__BB0_13;
	add.s32 	%r420, %r420, 1;
	st.shared.u32 	[%r5], %r420;
$L__BB0_13:
	setp.lt.u32 	%p28, %r434, 3;
	ld.shared.u32 	%r141, [_ZZ13compress_dxt1PKjP5uint2iE5xrefs+8];
	setp.ne.s32 	%p29, %r420, %r141;
	or.pred  	%p30, %p28, %p29;
	@%p30 bra 	$L__BB0_15;
	add.s32 	%r420, %r420, 1;
	st.shared.u32 	[%r5], %r420;
$L__BB0_15:
	setp.lt.u32 	%p31, %r434, 4;
	ld.shared.u32 	%r143, [_ZZ13compress_dxt1PKjP5uint2iE5xrefs+12];
	setp.ne.s32 	%p32, %r420, %r143;
	or.pred  	%p33, %p31, %p32;
	@%p33 bra 	$L__BB0_17;
	add.s32 	%r420, %r420, 1;
	st.shared.u32 	[%r5], %r420;
$L__BB0_17:
	setp.lt.u32 	%p34, %r434, 5;
	ld.shared.u32 	%r145, [_ZZ13compress_dxt1PKjP5uint2iE5xrefs+16];
	setp.ne.s32 	%p35, %r420, %r145;
	or.pred  	%p36, %p34, %p35;
	@%p36 bra 	$L__BB0_19;
	add.s32 	%r420, %r420, 1;
	st.shared.u32 	[%r5], %r420;
$L__BB0_19:
	setp.lt.u32 	%p37, %r434, 6;
	ld.shared.u32 	%r147, [_ZZ13compress_dxt1PKjP5uint2iE5xrefs+20];
	setp.ne.s32 	%p38, %r420, %r147;
	or.pred  	%p39, %p37, %p38;
	@%p39 bra 	$L__BB0_21;
	add.s32 	%r420, %r420, 1;
	st.shared.u32 	[%r5], %r420;
$L__BB0_21:
	setp.lt.u32 	%p40, %r434, 7;
	ld.shared.u32 	%r149, [_ZZ13compress_dxt1PKjP5uint2iE5xrefs+24];
	setp.ne.s32 	%p41, %r420, %r149;
	or.pred  	%p42, %p40, %p41;
	@%p42 bra 	$L__BB0_23;
	add.s32 	%r420, %r420, 1;
	st.shared.u32 	[%r5], %r420;
$L__BB0_23:
	setp.lt.u32 	%p43, %r434, 8;
	ld.shared.u32 	%r151, [_ZZ13compress_dxt1PKjP5uint2iE5xrefs+28];
	setp.ne.s32 	%p44, %r420, %r151;
	or.pred  	%p45, %p43, %p44;
	@%p45 bra 	$L__BB0_25;
	add.s32 	%r420, %r420, 1;
	st.shared.u32 	[%r5], %r420;
$L__BB0_25:
	setp.lt.u32 	%p46, %r434, 9;
	ld.shared.u32 	%r153, [_ZZ13compress_dxt1PKjP5uint2iE5xrefs+32];
	setp.ne.s32 	%p47, %r420, %r153;
	or.pred  	%p48, %p46, %p47;
	@%p48 bra 	$L__BB0_27;
	add.s32 	%r420, %r420, 1;
	st.shared.u32 	[%r5], %r420;
$L__BB0_27:
	setp.lt.u32 	%p49, %r434, 10;
	ld.shared.u32 	%r155, [_ZZ13compress_dxt1PKjP5uint2iE5xrefs+36];
	setp.ne.s32 	%p50, %r420, %r155;
	or.pred  	%p51, %p49, %p50;
	@%p51 bra 	$L__BB0_29;
	add.s32 	%r420, %r420, 1;
	st.shared.u32 	[%r5], %r420;
$L__BB0_29:
	setp.lt.u32 	%p52, %r434, 11;
	ld.shared.u32 	%r157, [_ZZ13compress_dxt1PKjP5uint2iE5xrefs+40];
	setp.ne.s32 	%p53, %r420, %r157;
	or.pred  	%p54, %p52, %p53;
	@%p54 bra 	$L__BB0_31;
	add.s32 	%r420, %r420, 1;
	st.shared.u32 	[%r5], %r420;
$L__BB0_31:
	setp.lt.u32 	%p55, %r434, 12;
	ld.shared.u32 	%r159, [_ZZ13compress_dxt1PKjP5uint2iE5xrefs+44];
	setp.ne.s32 	%p56, %r420, %r159;
	or.pred  	%p57, %p55, %p56;
	@%p57 bra 	$L__BB0_33;
	add.s32 	%r420, %r420, 1;
	st.shared.u32 	[%r5], %r420;
$L__BB0_33:
	setp.lt.u32 	%p58, %r434, 13;
	ld.shared.u32 	%r161, [_ZZ13compress_dxt1PKjP5uint2iE5xrefs+48];
	setp.ne.s32 	%p59, %r420, %r161;
	or.pred  	%p60, %p58, %p59;
	@%p60 bra 	$L__BB0_35;
	add.s32 	%r420, %r420, 1;
	st.shared.u32 	[%r5], %r420;
$L__BB0_35:
	setp.lt.u32 	%p61, %r434, 14;
	ld.shared.u32 	%r163, [_ZZ13compress_dxt1PKjP5uint2iE5xrefs+52];
	setp.ne.s32 	%p62, %r420, %r163;
	or.pred  	%p63, %p61, %p62;
	@%p63 bra 	$L__BB0_37;
	add.s32 	%r420, %r420, 1;
	st.shared.u32 	[%r5], %r420;
$L__BB0_37:
	setp.ne.s32 	%p64, %r434, 15;
	ld.shared.u32 	%r165, [_ZZ13compress_dxt1PKjP5uint2iE5xrefs+56];
	setp.ne.s32 	%p65, %r420, %r165;
	or.pred  	%p66, %p64, %p65;
	@%p66 bra 	$L__BB0_39;
	add.s32 	%r420, %r420, 1;
	st.shared.u32 	[%r5], %r420;
$L__BB0_39:
	mad.lo.s32 	%r168, %r420, 12, %r85;
	st.shared.f32 	[%r168], %f1;
	st.shared.f32 	[%r168+4], %f2;
	st.shared.f32 	[%r168+8], %f3;
$L__BB0_40:
	bar.sync 	0;
	ld.shared.f32 	%f46, [_ZZ13compress_dxt1PKjP5uint2iE4sums];
	ld.shared.f32 	%f47, [_ZZ13compress_dxt1PKjP5uint2iE4sums+4];
	ld.shared.f32 	%f48, [_ZZ13compress_dxt1PKjP5uint2iE4sums+8];
	ld.shared.f32 	%f49, [_ZZ13compress_dxt1PKjP5uint2iE6colors];
	ld.shared.f32 	%f50, [_ZZ13compress_dxt1PKjP5uint2iE6colors+4];
	ld.shared.f32 	%f51, [_ZZ13compress_dxt1PKjP5uint2iE6colors+8];
	ld.shared.f32 	%f52, [_ZZ13compress_dxt1PKjP5uint2iE6colors+12];
	ld.shared.f32 	%f53, [_ZZ13compress_dxt1PKjP5uint2iE6colors+16];
	ld.shared.f32 	%f54, [_ZZ13compress_dxt1PKjP5uint2iE6colors+20];
	ld.shared.f32 	%f55, [_ZZ13compress_dxt1PKjP5uint2iE6colors+24];
	ld.shared.f32 	%f56, [_ZZ13compress_dxt1PKjP5uint2iE6colors+28];
	ld.shared.f32 	%f57, [_ZZ13compress_dxt1PKjP5uint2iE6colors+32];
	ld.shared.f32 	%f58, [_ZZ13compress_dxt1PKjP5uint2iE6colors+36];
	ld.shared.f32 	%f59, [_ZZ13compress_dxt1PKjP5uint2iE6colors+40];
	ld.shared.f32 	%f60, [_ZZ13compress_dxt1PKjP5uint2iE6colors+44];
	ld.shared.f32 	%f61, [_ZZ13compress_dxt1PKjP5uint2iE6colors+48];
	ld.shared.f32 	%f62, [_ZZ13compress_dxt1PKjP5uint2iE6colors+52];
	ld.shared.f32 	%f63, [_ZZ13compress_dxt1PKjP5uint2iE6colors+56];
	ld.shared.f32 	%f64, [_ZZ13compress_dxt1PKjP5uint2iE6colors+60];
	ld.shared.f32 	%f65, [_ZZ13compress_dxt1PKjP5uint2iE6colors+64];
	ld.shared.f32 	%f66, [_ZZ13compress_dxt1PKjP5uint2iE6colors+68];
	ld.shared.f32 	%f67, [_ZZ13compress_dxt1PKjP5uint2iE6colors+72];
	ld.shared.f32 	%f68, [_ZZ13compress_dxt1PKjP5uint2iE6colors+76];
	ld.shared.f32 	%f69, [_ZZ13compress_dxt1PKjP5uint2iE6colors+80];
	ld.shared.f32 	%f70, [_ZZ13compress_dxt1PKjP5uint2iE6colors+84];
	ld.shared.f32 	%f71, [_ZZ13compress_dxt1PKjP5uint2iE6colors+88];
	ld.shared.f32 	%f72, [_ZZ13compress_dxt1PKjP5uint2iE6colors+92];
	ld.shared.f32 	%f73, [_ZZ13compress_dxt1PKjP5uint2iE6colors+96];
	ld.shared.f32 	%f74, [_ZZ13compress_dxt1PKjP5uint2iE6colors+100];
	ld.shared.f32 	%f75, [_ZZ13compress_dxt1PKjP5uint2iE6colors+104];
	ld.shared.f32 	%f76, [_ZZ13compress_dxt1PKjP5uint2iE6colors+108];
	ld.shared.f32 	%f77, [_ZZ13compress_dxt1PKjP5uint2iE6colors+112];
	ld.shared.f32 	%f78, [_ZZ13compress_dxt1PKjP5uint2iE6colors+116];
	ld.shared.f32 	%f79, [_ZZ13compress_dxt1PKjP5uint2iE6colors+120];
	ld.shared.f32 	%f80, [_ZZ13compress_dxt1PKjP5uint2iE6colors+124];
	ld.shared.f32 	%f81, [_ZZ13compress_dxt1PKjP5uint2iE6colors+128];
	ld.shared.f32 	%f82, [_ZZ13compress_dxt1PKjP5uint2iE6colors+132];
	ld.shared.f32 	%f83, [_ZZ13compress_dxt1PKjP5uint2iE6colors+136];
	ld.shared.f32 	%f84, [_ZZ13compress_dxt1PKjP5uint2iE6colors+140];
	ld.shared.f32 	%f85, [_ZZ13compress_dxt1PKjP5uint2iE6colors+144];
	ld.shared.f32 	%f86, [_ZZ13compress_dxt1PKjP5uint2iE6colors+148];
	ld.shared.f32 	%f87, [_ZZ13compress_dxt1PKjP5uint2iE6colors+152];
	ld.shared.f32 	%f88, [_ZZ13compress_dxt1PKjP5uint2iE6colors+156];
	ld.shared.f32 	%f89, [_ZZ13compress_dxt1PKjP5uint2iE6colors+160];
	ld.shared.f32 	%f90, [_ZZ13compress_dxt1PKjP5uint2iE6colors+164];
	ld.shared.f32 	%f91, [_ZZ13compress_dxt1PKjP5uint2iE6colors+168];
	ld.shared.f32 	%f92, [_ZZ13compress_dxt1PKjP5uint2iE6colors+172];
	ld.shared.f32 	%f93, [_ZZ13compress_dxt1PKjP5uint2iE6colors+176];
	ld.shared.f32 	%f94, [_ZZ13compress_dxt1PKjP5uint2iE6colors+180];
	ld.shared.f32 	%f95, [_ZZ13compress_dxt1PKjP5uint2iE6colors+184];
	ld.shared.f32 	%f96, [_ZZ13compress_dxt1PKjP5uint2iE6colors+188];
	shl.b32 	%r171, %r434, 2;
	mov.u32 	%r172, _ZZ19evalAllPermutationsPK6float3RtS2_RjPfS_E14s_permutations;
	add.s32 	%r435, %r172, %r171;
	mul.wide.u32 	%rd9, %r434, 4;
	mov.u64 	%rd10, d_permutations;
	add.s64 	%rd145, %rd10, %rd9;
	mov.f32 	%f735, 0f7F7FFFFF;
	mov.b32 	%r436, 0;
	mov.u64 	%rd13, alphaTable4;
	mov.u64 	%rd15, prods4;
$L__BB0_41:
	setp.gt.u32 	%p67, %r434, 991;
	@%p67 bra 	$L__BB0_47;
	ld.global.u32 	%r41, [%rd145];
	setp.gt.u32 	%p68, %r434, 159;
	@%p68 bra 	$L__BB0_44;
	st.shared.u32 	[%r435], %r41;
$L__BB0_44:
	shl.b32 	%r173, %r41, 2;
	cvt.u64.u32 	%rd11, %r173;
	and.b64  	%rd12, %rd11, 12;
	add.s64 	%rd14, %rd13, %rd12;
	ld.const.f32 	%f383, [%rd14];
	fma.rn.f32 	%f384, %f383, %f49, 0f00000000;
	fma.rn.f32 	%f385, %f383, %f50, 0f00000000;
	fma.rn.f32 	%f386, %f383, %f51, 0f00000000;
	add.s64 	%rd16, %rd15, %rd12;
	ld.const.u32 	%r174, [%rd16];
	shr.u32 	%r175, %r41, 2;
	cvt.u64.u32 	%rd17, %r41;
	and.b64  	%rd18, %rd17, 12;
	add.s64 	%rd19, %rd13, %rd18;
	ld.const.f32 	%f387, [%rd19];
	fma.rn.f32 	%f388, %f387, %f52, %f384;
	fma.rn.f32 	%f389, %f387, %f53, %f385;
	fma.rn.f32 	%f390, %f387, %f54, %f386;
	add.s64 	%rd20, %rd15, %rd18;
	ld.const.u32 	%r176, [%rd20];
	add.s32 	%r177, %r176, %r174;
	shr.u32 	%r178, %r41, 4;
	cvt.u64.u32 	%rd21, %r175;
	and.b64  	%rd22, %rd21, 12;
	add.s64 	%rd23, %rd13, %rd22;
	ld.const.f32 	%f391, [%rd23];
	fma.rn.f32 	%f392, %f391, %f55, %f388;
	fma.rn.f32 	%f393, %f391, %f56, %f389;
	fma.rn.f32 	%f394, %f391, %f57, %f390;
	add.s64 	%rd24, %rd15, %rd22;
	ld.const.u32 	%r179, [%rd24];
	add.s32 	%r180, %r179, %r177;
	shr.u32 	%r181, %r41, 6;
	cvt.u64.u32 	%rd25, %r178;
	and.b64  	%rd26, %rd25, 12;
	add.s64 	%rd27, %rd13, %rd26;
	ld.const.f32 	%f395, [%rd27];
	fma.rn.f32 	%f396, %f395, %f58, %f392;
	fma.rn.f32 	%f397, %f395, %f59, %f393;
	fma.rn.f32 	%f398, %f395, %f60, %f394;
	add.s64 	%rd28, %rd15, %rd26;
	ld.const.u32 	%r182, [%rd28];
	add.s32 	%r183, %r182, %r180;
	shr.u32 	%r184, %r41, 8;
	cvt.u64.u32 	%rd29, %r181;
	and.b64  	%rd30, %rd29, 12;
	add.s64 	%rd31, %rd13, %rd30;
	ld.const.f32 	%f399, [%rd31];
	fma.rn.f32 	%f400, %f399, %f61, %f396;
	fma.rn.f32 	%f401, %f399, %f62, %f397;
	fma.rn.f32 	%f402, %f399, %f63, %f398;
	add.s64 	%rd32, %rd15, %rd30;
	ld.const.u32 	%r185, [%rd32];
	add.s32 	%r186, %r185, %r183;
	shr.u32 	%r187, %r41, 10;
	cvt.u64.u32 	%rd33, %r184;
	and.b64  	%rd34, %rd33, 12;
	add.s64 	%rd35, %rd13, %rd34;
	ld.const.f32 	%f403, [%rd35];
	fma.rn.f32 	%f404, %f403, %f64, %f400;
	fma.rn.f32 	%f405, %f403, %f65, %f401;
	fma.rn.f32 	%f406, %f403, %f66, %f402;
	add.s64 	%rd36, %rd15, %rd34;
	ld.const.u32 	%r188, [%rd36];
	add.s32 	%r189, %r188, %r186;
	shr.u32 	%r190, %r41, 12;
	cvt.u64.u32 	%rd37, %r187;
	and.b64  	%rd38, %rd37, 12;
	add.s64 	%rd39, %rd13, %rd38;
	ld.const.f32 	%f407, [%rd39];
	fma.rn.f32 	%f408, %f407, %f67, %f404;
	fma.rn.f32 	%f409, %f407, %f68, %f405;
	fma.rn.f32 	%f410, %f407, %f69, %f406;
	add.s64 	%rd40, %rd15, %rd38;
	ld.const.u32 	%r191, [%rd40];
	add.s32 	%r192, %r191, %r189;
	shr.u32 	%r193, %r41, 14;
	cvt.u64.u32 	%rd41, %r190;
	and.b64  	%rd42, %rd41, 12;
	add.s64 	%rd43, %rd13, %rd42;
	ld.const.f32 	%f411, [%rd43];
	fma.rn.f32 	%f412, %f411, %f70, %f408;
	fma.rn.f32 	%f413, %f411, %f71, %f409;
	fma.rn.f32 	%f414, %f411, %f72, %f410;
	add.s64 	%rd44, %rd15, %rd42;
	ld.const.u32 	%r194, [%rd44];
	add.s32 	%r195, %r194, %r192;
	shr.u32 	%r196, %r41, 16;
	cvt.u64.u32 	%rd45, %r193;
	and.b64  	%rd46, %rd45, 12;
	add.s64 	%rd47, %rd13, %rd46;
	ld.const.f32 	%f415, [%rd47];
	fma.rn.f32 	%f416, %f415, %f73, %f412;
	fma.rn.f32 	%f417, %f415, %f74, %f413;
	fma.rn.f32 	%f418, %f415, %f75, %f414;
	add.s64 	%rd48, %rd15, %rd46;
	ld.const.u32 	%r197, [%rd48];
	add.s32 	%r198, %r197, %r195;
	shr.u32 	%r199, %r41, 18;
	cvt.u64.u32 	%rd49, %r196;
	and.b64  	%rd50, %rd49, 12;
	add.s64 	%rd51, %rd13, %rd50;
	ld.const.f32 	%f419, [%rd51];
	fma.rn.f32 	%f420, %f419, %f76, %f416;
	fma.rn.f32 	%f421, %f419, %f77, %f417;
	fma.rn.f32 	%f422, %f419, %f78, %f418;
	add.s64 	%rd52, %rd15, %rd50;
	ld.const.u32 	%r200, [%rd52];
	add.s32 	%r201, %r200, %r198;
	shr.u32 	%r202, %r41, 20;
	cvt.u64.u32 	%rd53, %r199;
	and.b64  	%rd54, %rd53, 12;
	add.s64 	%rd55, %rd13, %rd54;
	ld.const.f32 	%f423, [%rd55];
	fma.rn.f32 	%f424, %f423, %f79, %f420;
	fma.rn.f32 	%f425, %f423, %f80, %f421;
	fma.rn.f32 	%f426, %f423, %f81, %f422;
	add.s64 	%rd56, %rd15, %rd54;
	ld.const.u32 	%r203, [%rd56];
	add.s32 	%r204, %r203, %r201;
	shr.u32 	%r205, %r41, 22;
	cvt.u64.u32 	%rd57, %r202;
	and.b64  	%rd58, %rd57, 12;
	add.s64 	%rd59, %rd13, %rd58;
	ld.const.f32 	%f427, [%rd59];
	fma.rn.f32 	%f428, %f427, %f82, %f424;
	fma.rn.f32 	%f429, %f427, %f83, %f425;
	fma.rn.f32 	%f430, %f427, %f84, %f426;
	add.s64 	%rd60, %rd15, %rd58;
	ld.const.u32 	%r206, [%rd60];
	add.s32 	%r207, %r206, %r204;
	shr.u32 	%r208, %r41, 24;
	cvt.u64.u32 	%rd61, %r205;
	and.b64  	%rd62, %rd61, 12;
	add.s64 	%rd63, %rd13, %rd62;
	ld.const.f32 	%f431, [%rd63];
	fma.rn.f32 	%f432, %f431, %f85, %f428;
	fma.rn.f32 	%f433, %f431, %f86, %f429;
	fma.rn.f32 	%f434, %f431, %f87, %f430;
	add.s64 	%rd64, %rd15, %rd62;
	ld.const.u32 	%r209, [%rd64];
	add.s32 	%r210, %r209, %r207;
	shr.u32 	%r211, %r41, 26;
	cvt.u64.u32 	%rd65, %r208;
	and.b64  	%rd66, %rd65, 12;
	add.s64 	%rd67, %rd13, %rd66;
	ld.const.f32 	%f435, [%rd67];
	fma.rn.f32 	%f436, %f435, %f88, %f432;
	fma.rn.f32 	%f437, %f435, %f89, %f433;
	fma.rn.f32 	%f438, %f435, %f90, %f434;
	add.s64 	%rd68, %rd15, %rd66;
	ld.const.u32 	%r212, [%rd68];
	add.s32 	%r213, %r212, %r210;
	cvt.u64.u32 	%rd69, %r211;
	and.b64  	%rd70, %rd69, 12;
	add.s64 	%rd71, %rd13, %rd70;
	ld.const.f32 	%f439, [%rd71];
	fma.rn.f32 	%f440, %f439, %f91, %f436;
	fma.rn.f32 	%f441, %f439, %f92, %f437;
	fma.rn.f32 	%f442, %f439, %f93, %f438;
	add.s64 	%rd72, %rd15, %rd70;
	ld.const.u32 	%r214, [%rd72];
	add.s32 	%r215, %r214, %r213;
	shr.u32 	%r216, %r41, 30;
	mul.wide.u32 	%rd73, %r216, 4;
	add.s64 	%rd74, %rd13, %rd73;
	ld.const.f32 	%f443, [%rd74];
	fma.rn.f32 	%f444, %f443, %f94, %f440;
	fma.rn.f32 	%f445, %f443, %f95, %f441;
	fma.rn.f32 	%f446, %f443, %f96, %f442;
	add.s64 	%rd75, %rd15, %rd73;
	ld.const.u32 	%r217, [%rd75];
	add.s32 	%r218, %r217, %r215;
	shr.s32 	%r219, %r218, 16;
	cvt.rn.f32.s32 	%f447, %r219;
	shr.u32 	%r220, %r218, 8;
	and.b32  	%r221, %r220, 255;
	cvt.rn.f32.u32 	%f448, %r221;
	and.b32  	%r222, %r218, 255;
	cvt.rn.f32.u32 	%f449, %r222;
	mul.f32 	%f450, %f46, 0f41100000;
	sub.f32 	%f451, %f450, %f444;
	mul.f32 	%f452, %f47, 0f41100000;
	sub.f32 	%f453, %f452, %f445;
	mul.f32 	%f454, %f48, 0f41100000;
	sub.f32 	%f455, %f454, %f446;
	mul.f32 	%f456, %f447, %f448;
	mul.lo.s32 	%r223, %r222, %r222;
	cvt.rn.f32.u32 	%f457, %r223;
	sub.f32 	%f458, %f456, %f457;
	rcp.rn.f32 	%f459, %f458;
	mul.f32 	%f460, %f444, %f448;
	mul.f32 	%f461, %f445, %f448;
	mul.f32 	%f462, %f446, %f448;
	mul.f32 	%f463, %f451, %f449;
	mul.f32 	%f464, %f453, %f449;
	mul.f32 	%f465, %f455, %f449;
	sub.f32 	%f466, %f460, %f463;
	sub.f32 	%f467, %f461, %f464;
	sub.f32 	%f468, %f462, %f465;
	mul.f32 	%f469, %f466, %f459;
	mul.f32 	%f470, %f467, %f459;
	mul.f32 	%f471, %f468, %f459;
	mul.f32 	%f472, %f451, %f447;
	mul.f32 	%f473, %f453, %f447;
	mul.f32 	%f474, %f455, %f447;
	mul.f32 	%f475, %f444, %f449;
	mul.f32 	%f476, %f445, %f449;
	mul.f32 	%f477, %f446, %f449;
	sub.f32 	%f478, %f472, %f475;
	sub.f32 	%f479, %f473, %f476;
	sub.f32 	%f480, %f474, %f477;
	mul.f32 	%f481, %f478, %f459;
	mul.f32 	%f482, %f479, %f459;
	mul.f32 	%f483, %f480, %f459;
	cvt.sat.f32.f32 	%f484, %f469;
	mul.f32 	%f485, %f484, 0f41F80000;
	cvt.rni.f32.f32 	%f486, %f485;
	cvt.sat.f32.f32 	%f487, %f470;
	mul.f32 	%f488, %f487, 0f427C0000;
	cvt.rni.f32.f32 	%f489, %f488;
	cvt.sat.f32.f32 	%f490, %f471;
	mul.f32 	%f491, %f490, 0f41F80000;
	cvt.rni.f32.f32 	%f492, %f491;
	cvt.rzi.u32.f32 	%r224, %f486;
	shl.b32 	%r225, %r224, 11;
	cvt.rzi.u32.f32 	%r226, %f489;
	shl.b32 	%r227, %r226, 5;
	cvt.rzi.u32.f32 	%r228, %f492;
	or.b32  	%r229, %r227, %r228;
	or.b32  	%r42, %r229, %r225;
	mul.f32 	%f493, %f486, 0f3D043571;
	mul.f32 	%f494, %f489, 0f3C81B119;
	mul.f32 	%f495, %f492, 0f3D043571;
	cvt.sat.f32.f32 	%f496, %f481;
	mul.f32 	%f497, %f496, 0f41F80000;
	cvt.rni.f32.f32 	%f498, %f497;
	cvt.sat.f32.f32 	%f499, %f482;
	mul.f32 	%f500, %f499, 0f427C0000;
	cvt.rni.f32.f32 	%f501, %f500;
	cvt.sat.f32.f32 	%f502, %f483;
	mul.f32 	%f503, %f502, 0f41F80000;
	cvt.rni.f32.f32 	%f504, %f503;
	cvt.rzi.u32.f32 	%r230, %f498;
	shl.b32 	%r231, %r230, 11;
	cvt.rzi.u32.f32 	%r232, %f501;
	shl.b32 	%r233, %r232, 5;
	cvt.rzi.u32.f32 	%r234, %f504;
	or.b32  	%r235, %r233, %r234;
	or.b32  	%r43, %r235, %r231;
	mul.f32 	%f505, %f498, 0f3D043571;
	mul.f32 	%f506, %f501, 0f3C81B119;
	mul.f32 	%f507, %f504, 0f3D043571;
	mul.f32 	%f508, %f493, %f493;
	mul.f32 	%f509, %f494, %f494;
	mul.f32 	%f510, %f495, %f495;
	mul.f32 	%f511, %f505, %f505;
	mul.f32 	%f512, %f506, %f506;
	mul.f32 	%f513, %f507, %f507;
	mul.f32 	%f514, %f511, %f448;
	mul.f32 	%f515, %f512, %f448;
	mul.f32 	%f516, %f513, %f448;
	fma.rn.f32 	%f517, %f508, %f447, %f514;
	fma.rn.f32 	%f518, %f509, %f447, %f515;
	fma.rn.f32 	%f519, %f510, %f447, %f516;
	mul.f32 	%f520, %f493, %f505;
	mul.f32 	%f521, %f494, %f506;
	mul.f32 	%f522, %f495, %f507;
	mul.f32 	%f523, %f520, %f449;
	mul.f32 	%f524, %f521, %f449;
	mul.f32 	%f525, %f522, %f449;
	mul.f32 	%f526, %f444, %f493;
	mul.f32 	%f527, %f445, %f494;
	mul.f32 	%f528, %f446, %f495;
	sub.f32 	%f529, %f523, %f526;
	sub.f32 	%f530, %f524, %f527;
	sub.f32 	%f531, %f525, %f528;
	mul.f32 	%f532, %f451, %f505;
	mul.f32 	%f533, %f453, %f506;
	mul.f32 	%f534, %f455, %f507;
	sub.f32 	%f535, %f529, %f532;
	sub.f32 	%f536, %f530, %f533;
	sub.f32 	%f537, %f531, %f534;
	fma.rn.f32 	%f538, %f535, 0f40000000, %f517;
	fma.rn.f32 	%f539, %f536, 0f40000000, %f518;
	fma.rn.f32 	%f540, %f537, 0f40000000, %f519;
	ld.const.f32 	%f541, [kColorMetric];
	ld.const.f32 	%f542, [kColorMetric+4];
	mul.f32 	%f543, %f539, %f542;
	fma.rn.f32 	%f544, %f538, %f541, %f543;
	ld.const.f32 	%f545, [kColorMetric+8];
	fma.rn.f32 	%f546, %f540, %f545, %f544;
	mul.f32 	%f98, %f546, 0f3DE38E39;
	setp.geu.f32 	%p69, %f98, %f735;
	@%p69 bra 	$L__BB0_46;
	cvt.u16.u32 	%rs25, %r43;
	cvt.u16.u32 	%rs24, %r42;
	mov.u32 	%r439, %r41;
	mov.f32 	%f735, %f98;
$L__BB0_46:
	add.s32 	%r436, %r436, 4;
	add.s32 	%r435, %r435, 256;
	add.s64 	%rd145, %rd145, 256;
	add.s32 	%r434, %r434, 64;
	setp.ne.s32 	%p70, %r436, 64;
	@%p70 bra 	$L__BB0_41;
$L__BB0_47:
	mov.u32 	%r440, %tid.x;
	shl.b32 	%r237, %r440, 2;
	mov.u32 	%r238, _ZZ19evalAllPermutationsPK6float3RtS2_RjPfS_E14s_permutations;
	add.s32 	%r441, %r238, %r237;
	setp.lt.u16 	%p71, %rs24, %rs25;
	xor.b32  	%r239, %r439, 1431655765;
	max.u16 	%rs28, %rs24, %rs25;
	min.u16 	%rs29, %rs24, %rs25;
	selp.b32 	%r444, %r239, %r439, %p71;
	bar.sync 	0;
	mul.f32 	%f101, %f46, 0f40800000;
	mul.f32 	%f102, %f47, 0f40800000;
	mul.f32 	%f103, %f48, 0f40800000;
	ld.shared.f32 	%f104, [_ZZ13compress_dxt1PKjP5uint2iE6colors];
	ld.shared.f32 	%f105, [_ZZ13compress_dxt1PKjP5uint2iE6colors+4];
	ld.shared.f32 	%f106, [_ZZ13compress_dxt1PKjP5uint2iE6colors+8];
	ld.shared.f32 	%f107, [_ZZ13compress_dxt1PKjP5uint2iE6colors+12];
	ld.shared.f32 	%f108, [_ZZ13compress_dxt1PKjP5uint2iE6colors+16];
	ld.shared.f32 	%f109, [_ZZ13compress_dxt1PKjP5uint2iE6colors+20];
	ld.shared.f32 	%f110, [_ZZ13compress_dxt1PKjP5uint2iE6colors+24];
	ld.shared.f32 	%f111, [_ZZ13compress_dxt1PKjP5uint2iE6colors+28];
	ld.shared.f32 	%f112, [_ZZ13compress_dxt1PKjP5uint2iE6colors+32];
	ld.shared.f32 	%f113, [_ZZ13compress_dxt1PKjP5uint2iE6colors+36];
	ld.shared.f32 	%f114, [_ZZ13compress_dxt1PKjP5uint2iE6colors+40];
	ld.shared.f32 	%f115, [_ZZ13compress_dxt1PKjP5uint2iE6colors+44];
	ld.shared.f32 	%f116, [_ZZ13compress_dxt1PKjP5uint2iE6colors+48];
	ld.shared.f32 	%f117, [_ZZ13compress_dxt1PKjP5uint2iE6colors+52];
	ld.shared.f32 	%f118, [_ZZ13compress_dxt1PKjP5uint2iE6colors+56];
	ld.shared.f32 	%f119, [_ZZ13compress_dxt1PKjP5uint2iE6colors+60];
	ld.shared.f32 	%f120, [_ZZ13compress_dxt1PKjP5uint2iE6colors+64];
	ld.shared.f32 	%f121, [_ZZ13compress_dxt1PKjP5uint2iE6colors+68];
	ld.shared.f32 	%f122, [_ZZ13compress_dxt1PKjP5uint2iE6colors+72];
	ld.shared.f32 	%f123, [_ZZ13compress_dxt1PKjP5uint2iE6colors+76];
	ld.shared.f32 	%f124, [_ZZ13compress_dxt1PKjP5uint2iE6colors+80];
	ld.shared.f32 	%f125, [_ZZ13compress_dxt1PKjP5uint2iE6colors+84];
	ld.shared.f32 	%f126, [_ZZ13compress_dxt1PKjP5uint2iE6colors+88];
	ld.shared.f32 	%f127, [_ZZ13compress_dxt1PKjP5uint2iE6colors+92];
	ld.shared.f32 	%f128, [_ZZ13compress_dxt1PKjP5uint2iE6colors+96];
	ld.shared.f32 	%f129, [_ZZ13compress_dxt1PKjP5uint2iE6colors+100];
	ld.shared.f32 	%f130, [_ZZ13compress_dxt1PKjP5uint2iE6colors+104];
	ld.shared.f32 	%f131, [_ZZ13compress_dxt1PKjP5uint2iE6colors+108];
	ld.shared.f32 	%f132, [_ZZ13compress_dxt1PKjP5uint2iE6colors+112];
	ld.shared.f32 	%f133, [_ZZ13compress_dxt1PKjP5uint2iE6colors+116];
	ld.shared.f32 	%f134, [_ZZ13compress_dxt1PKjP5uint2iE6colors+120];
	ld.shared.f32 	%f135, [_ZZ13compress_dxt1PKjP5uint2iE6colors+124];
	ld.shared.f32 	%f136, [_ZZ13compress_dxt1PKjP5uint2iE6colors+128];
	ld.shared.f32 	%f137, [_ZZ13compress_dxt1PKjP5uint2iE6colors+132];
	ld.shared.f32 	%f138, [_ZZ13compress_dxt1PKjP5uint2iE6colors+136];
	ld.shared.f32 	%f139, [_ZZ13compress_dxt1PKjP5uint2iE6colors+140];
	ld.shared.f32 	%f140, [_ZZ13compress_dxt1PKjP5uint2iE6colors+144];
	ld.shared.f32 	%f141, [_ZZ13compress_dxt1PKjP5uint2iE6colors+148];
	ld.shared.f32 	%f142, [_ZZ13compress_dxt1PKjP5uint2iE6colors+152];
	ld.shared.f32 	%f143, [_ZZ13compress_dxt1PKjP5uint2iE6colors+156];
	ld.shared.f32 	%f144, [_ZZ13compress_dxt1PKjP5uint2iE6colors+160];
	ld.shared.f32 	%f145, [_ZZ13compress_dxt1PKjP5uint2iE6colors+164];
	ld.shared.f32 	%f146, [_ZZ13compress_dxt1PKjP5uint2iE6colors+168];
	ld.shared.f32 	%f147, [_ZZ13compress_dxt1PKjP5uint2iE6colors+172];
	ld.shared.f32 	%f148, [_ZZ13compress_dxt1PKjP5uint2iE6colors+176];
	ld.shared.f32 	%f149, [_ZZ13compress_dxt1PKjP5uint2iE6colors+180];
	ld.shared.f32 	%f150, [_ZZ13compress_dxt1PKjP5uint2iE6colors+184];
	mov.b32 	%r442, -64;
	ld.shared.f32 	%f151, [_ZZ13compress_dxt1PKjP5uint2iE6colors+188];
	mov.u64 	%rd78, alphaTable3;
	mov.u64 	%rd80, prods3;
$L__BB0_48:
	add.s32 	%r442, %r442, 64;
	setp.gt.u32 	%p72, %r440, 159;
	@%p72 bra 	$L__BB0_53;
	ld.shared.u32 	%r57, [%r441];
	shl.b32 	%r240, %r57, 2;
	cvt.u64.u32 	%rd76, %r240;
	and.b64  	%rd77, %rd76, 12;
	add.s64 	%rd79, %rd78, %rd77;
	ld.const.f32 	%f547, [%rd79];
	fma.rn.f32 	%f548, %f547, %f104, 0f00000000;
	fma.rn.f32 	%f549, %f547, %f105, 0f00000000;
	fma.rn.f32 	%f550, %f547, %f106, 0f00000000;
	add.s64 	%rd81, %rd80, %rd77;
	ld.const.u32 	%r241, [%rd81];
	shr.u32 	%r242, %r57, 2;
	cvt.u64.u32 	%rd82, %r57;
	and.b64  	%rd83, %rd82, 12;
	add.s64 	%rd84, %rd78, %rd83;
	ld.const.f32 	%f551, [%rd84];
	fma.rn.f32 	%f552, %f551, %f107, %f548;
	fma.rn.f32 	%f553, %f551, %f108, %f549;
	fma.rn.f32 	%f554, %f551, %f109, %f550;
	add.s64 	%rd85, %rd80, %rd83;
	ld.const.u32 	%r243, [%rd85];
	add.s32 	%r244, %r243, %r241;
	shr.u32 	%r245, %r57, 4;
	cvt.u64.u32 	%rd86, %r242;
	and.b64  	%rd87, %rd86, 12;
	add.s64 	%rd88, %rd78, %rd87;
	ld.const.f32 	%f555, [%rd88];
	fma.rn.f32 	%f556, %f555, %f110, %f552;
	fma.rn.f32 	%f557, %f555, %f111, %f553;
	fma.rn.f32 	%f558, %f555, %f112, %f554;
	add.s64 	%rd89, %rd80, %rd87;
	ld.const.u32 	%r246, [%rd89];
	add.s32 	%r247, %r246, %r244;
	shr.u32 	%r248, %r57, 6;
	cvt.u64.u32 	%rd90, %r245;
	and.b64  	%rd91, %rd90, 12;
	add.s64 	%rd92, %rd78, %rd91;
	ld.const.f32 	%f559, [%rd92];
	fma.rn.f32 	%f560, %f559, %f113, %f556;
	fma.rn.f32 	%f561, %f559, %f114, %f557;
	fma.rn.f32 	%f562, %f559, %f115, %f558;
	add.s64 	%rd93, %rd80, %rd91;
	ld.const.u32 	%r249, [%rd93];
	add.s32 	%r250, %r249, %r247;
	shr.u32 	%r251, %r57, 8;
	cvt.u64.u32 	%rd94, %r248;
	and.b64  	%rd95, %rd94, 12;
	add.s64 	%rd96, %rd78, %rd95;
	ld.const.f32 	%f563, [%rd96];
	fma.rn.f32 	%f564, %f563, %f116, %f560;
	fma.rn.f32 	%f565, %f563, %f117, %f561;
	fma.rn.f32 	%f566, %f563, %f118, %f562;
	add.s64 	%rd97, %rd80, %rd95;
	ld.const.u32 	%r252, [%rd97];
	add.s32 	%r253, %r252, %r250;
	shr.u32 	%r254, %r57, 10;
	cvt.u64.u32 	%rd98, %r251;
	and.b64  	%rd99, %rd98, 12;
	add.s64 	%rd100, %rd78, %rd99;
	ld.const.f32 	%f567, [%rd100];
	fma.rn.f32 	%f568, %f567, %f119, %f564;
	fma.rn.f32 	%f569, %f567, %f120, %f565;
	fma.rn.f32 	%f570, %f567, %f121, %f566;
	add.s64 	%rd101, %rd80, %rd99;
	ld.const.u32 	%r255, [%rd101];
	add.s32 	%r256, %r255, %r253;
	shr.u32 	%r257, %r57, 12;
	cvt.u64.u32 	%rd102, %r254;
	and.b64  	%rd103, %rd102, 12;
	add.s64 	%rd104, %rd78, %rd103;
	ld.const.f32 	%f571, [%rd104];
	fma.rn.f32 	%f572, %f571, %f122, %f568;
	fma.rn.f32 	%f573, %f571, %f123, %f569;
	fma.rn.f32 	%f574, %f571, %f124, %f570;
	add.s64 	%rd105, %rd80, %rd103;
	ld.const.u32 	%r258, [%rd105];
	add.s32 	%r259, %r258, %r256;
	shr.u32 	%r260, %r57, 14;
	cvt.u64.u32 	%rd106, %r257;
	and.b64  	%rd107, %rd106, 12;
	add.s64 	%rd108, %rd78, %rd107;
	ld.const.f32 	%f575, [%rd108];
	fma.rn.f32 	%f576, %f575, %f125, %f572;
	fma.rn.f32 	%f577, %f575, %f126, %f573;
	fma.rn.f32 	%f578, %f575, %f127, %f574;
	add.s64 	%rd109, %rd80, %rd107;
	ld.const.u32 	%r261, [%rd109];
	add.s32 	%r262, %r261, %r259;
	shr.u32 	%r263, %r57, 16;
	cvt.u64.u32 	%rd110, %r260;
	and.b64  	%rd111, %rd110, 12;
	add.s64 	%rd112, %rd78, %rd111;
	ld.const.f32 	%f579, [%rd112];
	fma.rn.f32 	%f580, %f579, %f128, %f576;
	fma.rn.f32 	%f581, %f579, %f129, %f577;
	fma.rn.f32 	%f582, %f579, %f130, %f578;
	add.s64 	%rd113, %rd80, %rd111;
	ld.const.u32 	%r264, [%rd113];
	add.s32 	%r265, %r264, %r262;
	shr.u32 	%r266, %r57, 18;
	cvt.u64.u32 	%rd114, %r263;
	and.b64  	%rd115, %rd114, 12;
	add.s64 	%rd116, %rd78, %rd115;
	ld.const.f32 	%f583, [%rd116];
	fma.rn.f32 	%f584, %f583, %f131, %f580;
	fma.rn.f32 	%f585, %f583, %f132, %f581;
	fma.rn.f32 	%f586, %f583, %f133, %f582;
	add.s64 	%rd117, %rd80, %rd115;
	ld.const.u32 	%r267, [%rd117];
	add.s32 	%r268, %r267, %r265;
	shr.u32 	%r269, %r57, 20;
	cvt.u64.u32 	%rd118, %r266;
	and.b64  	%rd119, %rd118, 12;
	add.s64 	%rd120, %rd78, %rd119;
	ld.const.f32 	%f587, [%rd120];
	fma.rn.f32 	%f588, %f587, %f134, %f584;
	fma.rn.f32 	%f589, %f587, %f135, %f585;
	fma.rn.f32 	%f590, %f587, %f136, %f586;
	add.s64 	%rd121, %rd80, %rd119;
	ld.const.u32 	%r270, [%rd121];
	add.s32 	%r271, %r270, %r268;
	shr.u32 	%r272, %r57, 22;
	cvt.u64.u32 	%rd122, %r269;
	and.b64  	%rd123, %rd122, 12;
	add.s64 	%rd124, %rd78, %rd123;
	ld.const.f32 	%f591, [%rd124];
	fma.rn.f32 	%f592, %f591, %f137, %f588;
	fma.rn.f32 	%f593, %f591, %f138, %f589;
	fma.rn.f32 	%f594, %f591, %f139, %f590;
	add.s64 	%rd125, %rd80, %rd123;
	ld.const.u32 	%r273, [%rd125];
	add.s32 	%r274, %r273, %r271;
	shr.u32 	%r275, %r57, 24;
	cvt.u64.u32 	%rd126, %r272;
	and.b64  	%rd127, %rd126, 12;
	add.s64 	%rd128, %rd78, %rd127;
	ld.const.f32 	%f595, [%rd128];
	fma.rn.f32 	%f596, %f595, %f140, %f592;
	fma.rn.f32 	%f597, %f595, %f141, %f593;
	fma.rn.f32 	%f598, %f595, %f142, %f594;
	add.s64 	%rd129, %rd80, %rd127;
	ld.const.u32 	%r276, [%rd129];
	add.s32 	%r277, %r276, %r274;
	shr.u32 	%r278, %r57, 26;
	cvt.u64.u32 	%rd130, %r275;
	and.b64  	%rd131, %rd130, 12;
	add.s64 	%rd132, %rd78, %rd131;
	ld.const.f32 	%f599, [%rd132];
	fma.rn.f32 	%f600, %f599, %f143, %f596;
	fma.rn.f32 	%f601, %f599, %f144, %f597;
	fma.rn.f32 	%f602, %f599, %f145, %f598;
	add.s64 	%rd133, %rd80, %rd131;
	ld.const.u32 	%r279, [%rd133];
	add.s32 	%r280, %r279, %r277;
	cvt.u64.u32 	%rd134, %r278;
	and.b64  	%rd135, %rd134, 12;
	add.s64 	%rd136, %rd78, %rd135;
	ld.const.f32 	%f603, [%rd136];
	fma.rn.f32 	%f604, %f603, %f146, %f600;
	fma.rn.f32 	%f605, %f603, %f147, %f601;
	fma.rn.f32 	%f606, %f603, %f148, %f602;
	add.s64 	%rd137, %rd80, %rd135;
	ld.const.u32 	%r281, [%rd137];
	add.s32 	%r282, %r281, %r280;
	shr.u32 	%r283, %r57, 30;
	mul.wide.u32 	%rd138, %r283, 4;
	add.s64 	%rd139, %rd78, %rd138;
	ld.const.f32 	%f607, [%rd139];
	fma.rn.f32 	%f608, %f607, %f149, %f604;
	fma.rn.f32 	%f609, %f607, %f150, %f605;
	fma.rn.f32 	%f610, %f607, %f151, %f606;
	add.s64 	%rd140, %rd80, %rd138;
	ld.const.u32 	%r284, [%rd140];
	add.s32 	%r285, %r284, %r282;
	shr.s32 	%r286, %r285, 16;
	cvt.rn.f32.s32 	%f611, %r286;
	shr.u32 	%r287, %r285, 8;
	and.b32  	%r288, %r287, 255;
	cvt.rn.f32.u32 	%f612, %r288;
	and.b32  	%r289, %r285, 255;
	cvt.rn.f32.u32 	%f613, %r289;
	sub.f32 	%f614, %f101, %f608;
	sub.f32 	%f615, %f102, %f609;
	sub.f32 	%f616, %f103, %f610;
	mul.f32 	%f617, %f611, %f612;
	mul.lo.s32 	%r290, %r289, %r289;
	cvt.rn.f32.u32 	%f618, %r290;
	sub.f32 	%f619, %f617, %f618;
	rcp.rn.f32 	%f620, %f619;
	mul.f32 	%f621, %f608, %f612;
	mul.f32 	%f622, %f609, %f612;
	mul.f32 	%f623, %f610, %f612;
	mul.f32 	%f624, %f614, %f613;
	mul.f32 	%f625, %f615, %f613;
	mul.f32 	%f626, %f616, %f613;
	sub.f32 	%f627, %f621, %f624;
	sub.f32 	%f628, %f622, %f625;
	sub.f32 	%f629, %f623, %f626;
	mul.f32 	%f630, %f627, %f620;
	mul.f32 	%f631, %f628, %f620;
	mul.f32 	%f632, %f629, %f620;
	mul.f32 	%f633, %f614, %f611;
	mul.f32 	%f634, %f615, %f611;
	mul.f32 	%f635, %f616, %f611;
	mul.f32 	%f636, %f608, %f613;
	mul.f32 	%f637, %f609, %f613;
	mul.f32 	%f638, %f610, %f613;
	sub.f32 	%f639, %f633, %f636;
	sub.f32 	%f640, %f634, %f637;
	sub.f32 	%f641, %f635, %f638;
	mul.f32 	%f642, %f639, %f620;
	mul.f32 	%f643, %f640, %f620;
	mul.f32 	%f644, %f641, %f620;
	cvt.sat.f32.f32 	%f645, %f630;
	mul.f32 	%f646, %f645, 0f41F80000;
	cvt.rni.f32.f32 	%f647, %f646;
	cvt.sat.f32.f32 	%f648, %f631;
	mul.f32 	%f649, %f648, 0f427C0000;
	cvt.rni.f32.f32 	%f650, %f649;
	cvt.sat.f32.f32 	%f651, %f632;
	mul.f32 	%f652, %f651, 0f41F80000;
	cvt.rni.f32.f32 	%f653, %f652;
	cvt.rzi.u32.f32 	%r291, %f647;
	shl.b32 	%r292, %r291, 11;
	cvt.rzi.u32.f32 	%r293, %f650;
	shl.b32 	%r294, %r293, 5;
	cvt.rzi.u32.f32 	%r295, %f653;
	or.b32  	%r296, %r294, %r295;
	or.b32  	%r297, %r296, %r292;
	cvt.u16.u32 	%rs13, %r297;
	mul.f32 	%f654, %f647, 0f3D043571;
	mul.f32 	%f655, %f650, 0f3C81B119;
	mul.f32 	%f656, %f653, 0f3D043571;
	cvt.sat.f32.f32 	%f657, %f642;
	mul.f32 	%f658, %f657, 0f41F80000;
	cvt.rni.f32.f32 	%f659, %f658;
	cvt.sat.f32.f32 	%f660, %f643;
	mul.f32 	%f661, %f660, 0f427C0000;
	cvt.rni.f32.f32 	%f662, %f661;
	cvt.sat.f32.f32 	%f663, %f644;
	mul.f32 	%f664, %f663, 0f41F80000;
	cvt.rni.f32.f32 	%f665, %f664;
	cvt.rzi.u32.f32 	%r298, %f659;
	shl.b32 	%r299, %r298, 11;
	cvt.rzi.u32.f32 	%r300, %f662;
	shl.b32 	%r301, %r300, 5;
	cvt.rzi.u32.f32 	%r302, %f665;
	or.b32  	%r303, %r301, %r302;
	or.b32  	%r304, %r303, %r299;
	cvt.u16.u32 	%rs14, %r304;
	mul.f32 	%f666, %f659, 0f3D043571;
	mul.f32 	%f667, %f662, 0f3C81B119;
	mul.f32 	%f668, %f665, 0f3D043571;
	mul.f32 	%f669, %f654, %f654;
	mul.f32 	%f670, %f655, %f655;
	mul.f32 	%f671, %f656, %f656;
	mul.f32 	%f672, %f666, %f666;
	mul.f32 	%f673, %f667, %f667;
	mul.f32 	%f674, %f668, %f668;
	mul.f32 	%f675, %f672, %f612;
	mul.f32 	%f676, %f673, %f612;
	mul.f32 	%f677, %f674, %f612;
	fma.rn.f32 	%f678, %f669, %f611, %f675;
	fma.rn.f32 	%f679, %f670, %f611, %f676;
	fma.rn.f32 	%f680, %f671, %f611, %f677;
	mul.f32 	%f681, %f654, %f666;
	mul.f32 	%f682, %f655, %f667;
	mul.f32 	%f683, %f656, %f668;
	mul.f32 	%f684, %f681, %f613;
	mul.f32 	%f685, %f682, %f613;
	mul.f32 	%f686, %f683, %f613;
	mul.f32 	%f687, %f608, %f654;
	mul.f32 	%f688, %f609, %f655;
	mul.f32 	%f689, %f610, %f656;
	sub.f32 	%f690, %f684, %f687;
	sub.f32 	%f691, %f685, %f688;
	sub.f32 	%f692, %f686, %f689;
	mul.f32 	%f693, %f614, %f666;
	mul.f32 	%f694, %f615, %f667;
	mul.f32 	%f695, %f616, %f668;
	sub.f32 	%f696, %f690, %f693;
	sub.f32 	%f697, %f691, %f694;
	sub.f32 	%f698, %f692, %f695;
	fma.rn.f32 	%f699, %f696, 0f40000000, %f678;
	fma.rn.f32 	%f700, %f697, 0f40000000, %f679;
	fma.rn.f32 	%f701, %f698, 0f40000000, %f680;
	ld.const.f32 	%f702, [kColorMetric];
	ld.const.f32 	%f703, [kColorMetric+4];
	mul.f32 	%f704, %f700, %f703;
	fma.rn.f32 	%f705, %f699, %f702, %f704;
	ld.const.f32 	%f706, [kColorMetric+8];
	fma.rn.f32 	%f707, %f701, %f706, %f705;
	mul.f32 	%f153, %f707, 0f3E800000;
	setp.geu.f32 	%p73, %f153, %f735;
	@%p73 bra 	$L__BB0_52;
	setp.le.u16 	%p74, %rs13, %rs14;
	mov.u16 	%rs28, %rs13;
	mov.u16 	%rs29, %rs14;
	mov.u32 	%r444, %r57;
	mov.f32 	%f735, %f153;
	@%p74 bra 	$L__BB0_52;
	not.b32 	%r305, %r57;
	shr.u32 	%r306, %r305, 1;
	and.b32  	%r307, %r306, 1431655765;
	xor.b32  	%r444, %r307, %r57;
	mov.u16 	%rs28, %rs14;
	mov.u16 	%rs29, %rs13;
$L__BB0_52:
	setp.ne.s32 	%p75, %r442, 128;
	add.s32 	%r440, %r440, 64;
	add.s32 	%r441, %r441, 256;
	@%p75 bra 	$L__BB0_48;
$L__BB0_53:
	mov.u32 	%r63, %tid.x;
	shl.b32 	%r309, %r63, 2;
	mov.u32 	%r310, _ZZ13compress_dxt1PKjP5uint2iE6errors;
	add.s32 	%r64, %r310, %r309;
	st.shared.f32 	[%r64], %f735;
	mov.u32 	%r311, _ZZ12findMinErrorPfE7indices;
	add.s32 	%r65, %r311, %r309;
	st.shared.u32 	[%r65], %r63;
	bar.sync 	0;
	ld.shared.f32 	%f156, [%r64];
	setp.gt.u32 	%p76, %r63, 31;
	mov.b32 	%r446, 0;
	mov.f32 	%f738, 0f7F7FFFFF;
	@%p76 bra 	$L__BB0_55;
	ld.shared.f32 	%f738, [%r64+128];
	ld.shared.u32 	%r446, [%r65+128];
$L__BB0_55:
	bar.sync 	0;
	setp.geu.f32 	%p77, %f738, %f156;
	@%p77 bra 	$L__BB0_57;
	st.shared.f32 	[%r64], %f738;
	st.shared.u32 	[%r65], %r446;
$L__BB0_57:
	bar.sync 	0;
	ld.shared.f32 	%f159, [%r64];
	setp.gt.u32 	%p78, %r63, 47;
	mov.b32 	%r447, 0;
	mov.f32 	%f739, 0f7F7FFFFF;
	@%p78 bra 	$L__BB0_59;
	ld.shared.f32 	%f739, [%r64+64];
	ld.shared.u32 	%r447, [%r65+64];
$L__BB0_59:
	bar.sync 	0;
	setp.geu.f32 	%p79, %f739, %f159;
	@%p79 bra 	$L__BB0_61;
	st.shared.f32 	[%r64], %f739;
	st.shared.u32 	[%r65], %r447;
$L__BB0_61:
	bar.sync 	0;
	ld.shared.f32 	%f162, [%r64];
	setp.gt.u32 	%p80, %r63, 55;
	mov.b32 	%r448, 0;
	mov.f32 	%f740, 0f7F7FFFFF;
	@%p80 bra 	$L__BB0_63;
	ld.shared.f32 	%f740, [%r64+32];
	ld.shared.u32 	%r448, [%r65+32];
$L__BB0_63:
	bar.sync 	0;
	setp.geu.f32 	%p81, %f740, %f162;
	@%p81 bra 	$L__BB0_65;
	st.shared.f32 	[%r64], %f740;
	st.shared.u32 	[%r65], %r448;
$L__BB0_65:
	bar.sync 	0;
	ld.shared.f32 	%f165, [%r64];
	setp.gt.u32 	%p82, %r63, 59;
	mov.b32 	%r449, 0;
	mov.f32 	%f741, 0f7F7FFFFF;
	@%p82 bra 	$L__BB0_67;
	ld.shared.f32 	%f741, [%r64+16];
	ld.shared.u32 	%r449, [%r65+16];
$L__BB0_67:
	bar.sync 	0;
	setp.geu.f32 	%p83, %f741, %f165;
	@%p83 bra 	$L__BB0_69;
	st.shared.f32 	[%r64], %f741;
	st.shared.u32 	[%r65], %r449;
$L__BB0_69:
	bar.sync 	0;
	ld.shared.f32 	%f168, [%r64];
	setp.gt.u32 	%p84, %r63, 61;
	mov.b32 	%r450, 0;
	mov.f32 	%f742, 0f7F7FFFFF;
	@%p84 bra 	$L__BB0_71;
	ld.shared.f32 	%f742, [%r64+8];
	ld.shared.u32 	%r450, [%r65+8];
$L__BB0_71:
	bar.sync 	0;
	setp.geu.f32 	%p85, %f742, %f168;
	@%p85 bra 	$L__BB0_73;
	st.shared.f32 	[%r64], %f742;
	st.shared.u32 	[%r65], %r450;
$L__BB0_73:
	bar.sync 	0;
	ld.shared.f32 	%f171, [%r64];
	setp.gt.u32 	%p86, %r63, 62;
	mov.b32 	%r451, 0;
	mov.f32 	%f743, 0f7F7FFFFF;
	@%p86 bra 	$L__BB0_75;
	ld.shared.f32 	%f743, [%r64+4];
	ld.shared.u32 	%r451, [%r65+4];
$L__BB0_75:
	bar.sync 	0;
	setp.geu.f32 	%p87, %f743, %f171;
	@%p87 bra 	$L__BB0_77;
	st.shared.f32 	[%r64], %f743;
	st.shared.u32 	[%r65], %r451;
$L__BB0_77:
	bar.sync 	0;
	ld.shared.u32 	%r317, [_ZZ12findMinErrorPfE7indices];
	bar.sync 	0;
	setp.ne.s32 	%p88, %r63, %r317;
	@%p88 bra 	$L__BB0_79;
	ld.param.u32 	%r418, [_Z13compress_dxt1PKjP5uint2i_param_2];
	ld.param.u64 	%rd144, [_Z13compress_dxt1PKjP5uint2i_param_1];
	setp.eq.s16 	%p89, %rs28, %rs29;
	selp.b32 	%r318, 0, %r444, %p89;
	ld.shared.u32 	%r319, [_ZZ13compress_dxt1PKjP5uint2iE5xrefs];
	shl.b32 	%r320, %r319, 1;
	shr.u32 	%r321, %r318, %r320;
	and.b32  	%r322, %r321, 3;
	ld.shared.u32 	%r323, [_ZZ13compress_dxt1PKjP5uint2iE5xrefs+4];
	shl.b32 	%r324, %r323, 1;
	shr.u32 	%r325, %r318, %r324;
	shl.b32 	%r326, %r325, 2;
	and.b32  	%r327, %r326, 12;
	or.b32  	%r328, %r327, %r322;
	ld.shared.u32 	%r329, [_ZZ13compress_dxt1PKjP5uint2iE5xrefs+8];
	shl.b32 	%r330, %r329, 1;
	shr.u32 	%r331, %r318, %r330;
	shl.b32 	%r332, %r331, 4;
	and.b32  	%r333, %r332, 48;
	or.b32  	%r334, %r333, %r328;
	ld.shared.u32 	%r335, [_ZZ13compress_dxt1PKjP5uint2iE5xrefs+12];
	shl.b32 	%r336, %r335, 1;
	shr.u32 	%r337, %r318, %r336;
	shl.b32 	%r338, %r337, 6;
	and.b32  	%r339, %r338, 192;
	or.b32  	%r340, %r339, %r334;
	ld.shared.u32 	%r341, [_ZZ13compress_dxt1PKjP5uint2iE5xrefs+16];
	shl.b32 	%r342, %r341, 1;
	shr.u32 	%r343, %r318, %r342;
	shl.b32 	%r344, %r343, 8;
	and.b32  	%r345, %r344, 768;
	or.b32  	%r346, %r345, %r340;
	ld.shared.u32 	%r347, [_ZZ13compress_dxt1PKjP5uint2iE5xrefs+20];
	shl.b32 	%r348, %r347, 1;
	shr.u32 	%r349, %r318, %r348;
	shl.b32 	%r350, %r349, 10;
	and.b32  	%r351, %r350, 3072;
	or.b32  	%r352, %r351, %r346;
	ld.shared.u32 	%r353, [_ZZ13compress_dxt1PKjP5uint2iE5xrefs+24];
	shl.b32 	%r354, %r353, 1;
	shr.u32 	%r355, %r318, %r354;
	shl.b32 	%r356, %r355, 12;
	and.b32  	%r357, %r356, 12288;
	or.b32  	%r358, %r357, %r352;
	ld.shared.u32 	%r359, [_ZZ13compress_dxt1PKjP5uint2iE5xrefs+28];
	shl.b32 	%r360, %r359, 1;
	shr.u32 	%r361, %r318, %r360;
	shl.b32 	%r362, %r361, 14;
	and.b32  	%r363, %r362, 49152;
	or.b32  	%r364, %r363, %r358;
	ld.shared.u32 	%r365, [_ZZ13compress_dxt1PKjP5uint2iE5xrefs+32];
	shl.b32 	%r366, %r365, 1;
	shr.u32 	%r367, %r318, %r366;
	shl.b32 	%r368, %r367, 16;
	and.b32  	%r369, %r368, 196608;
	or.b32  	%r370, %r369, %r364;
	ld.shared.u32 	%r371, [_ZZ13compress_dxt1PKjP5uint2iE5xrefs+36];
	shl.b32 	%r372, %r371, 1;
	shr.u32 	%r373, %r318, %r372;
	shl.b32 	%r374, %r373, 18;
	and.b32  	%r375, %r374, 786432;
	or.b32  	%r376, %r375, %r370;
	ld.shared.u32 	%r377, [_ZZ13compress_dxt1PKjP5uint2iE5xrefs+40];
	shl.b32 	%r378, %r377, 1;
	shr.u32 	%r379, %r318, %r378;
	shl.b32 	%r380, %r379, 20;
	and.b32  	%r381, %r380, 3145728;
	or.b32  	%r382, %r381, %r376;
	ld.shared.u32 	%r383, [_ZZ13compress_dxt1PKjP5uint2iE5xrefs+44];
	shl.b32 	%r384, %r383, 1;
	shr.u32 	%r385, %r318, %r384;
	shl.b32 	%r386, %r385, 22;
	and.b32  	%r387, %r386, 12582912;
	or.b32  	%r388, %r387, %r382;
	ld.shared.u32 	%r389, [_ZZ13compress_dxt1PKjP5uint2iE5xrefs+48];
	shl.b32 	%r390, %r389, 1;
	shr.u32 	%r391, %r318, %r390;
	shl.b32 	%r392, %r391, 24;
	and.b32  	%r393, %r392, 50331648;
	or.b32  	%r394, %r393, %r388;
	ld.shared.u32 	%r395, [_ZZ13compress_dxt1PKjP5uint2iE5xrefs+52];
	shl.b32 	%r396, %r395, 1;
	shr.u32 	%r397, %r318, %r396;
	shl.b32 	%r398, %r397, 26;
	and.b32  	%r399, %r398, 201326592;
	or.b32  	%r400, %r399, %r394;
	ld.shared.u32 	%r401, [_ZZ13compress_dxt1PKjP5uint2iE5xrefs+56];
	shl.b32 	%r402, %r401, 1;
	shr.u32 	%r403, %r318, %r402;
	shl.b32 	%r404, %r403, 28;
	and.b32  	%r405, %r404, 805306368;
	or.b32  	%r406, %r405, %r400;
	ld.shared.u32 	%r407, [_ZZ13compress_dxt1PKjP5uint2iE5xrefs+60];
	shl.b32 	%r408, %r407, 1;
	shr.u32 	%r409, %r318, %r408;
	shl.b32 	%r410, %r409, 30;
	or.b32  	%r411, %r410, %r406;
	cvt.u32.u16 	%r412, %rs29;
	shl.b32 	%r413, %r412, 16;
	cvt.u32.u16 	%r414, %rs28;
	or.b32  	%r415, %r413, %r414;
	mov.u32 	%r416, %ctaid.x;
	add.s32 	%r417, %r418, %r416;
	cvta.to.global.u64 	%rd141, %rd144;
	mul.wide.s32 	%rd142, %r417, 8;
	add.s64 	%rd143, %rd141, %rd142;
	st.global.v2.u32 	[%rd143], {%r415, %r411};
$L__BB0_79:
	ret;

}


// ===== COMPILED SASS (sm_100) =====

	.target	sm_100

	.elftype	@"ET_EXEC"


//--------------------- .note.nv.tkinfo           --------------------------
	.section	.note.nv.tkinfo,"",@"SHT_NOTE"
	.sectionflags	@"SHF_NOTE_NV_TKINFO"
	.tkinfo
        /*0018*/ 	.word	0x00000002
        /*0030*/ 	.string	""
        /*0030*/ 	.string	"ptxas"
        /*0030*/ 	.string	"Cuda compilation tools, release 13.0, V13.0.88"
        /*0030*/ 	.string	"Build cuda_13.0.r13.0/compiler.36424714_0"
        /*0030*/ 	.string	"-arch sm_100 -m 64 "



//--------------------- .note.nv.cuinfo           --------------------------
	.section	.note.nv.cuinfo,"",@"SHT_NOTE"
	.sectionflags	@"SHF_NOTE_NV_CUINFO"
        /*0018*/ 	.short	0x0002
        /*001a*/ 	.short	0x0064
        /*001c*/ 	.short	0x0082
	.zero		2


//--------------------- .nv.info                  --------------------------
	.section	.nv.info,"",@"SHT_CUDA_INFO"
	.align	4


	//----- nvinfo : EIATTR_REGCOUNT
	.align		4
        /*0000*/ 	.byte	0x04, 0x2f
        /*0002*/ 	.short	(.L_7 - .L_6)
	.align		4
.L_6:
        /*0004*/ 	.word	index@(_Z13compress_dxt1PKjP5uint2i)
        /*0008*/ 	.word	0x0000005f


	//----- nvinfo : EIATTR_FRAME_SIZE
	.align		4
.L_7:
        /*000c*/ 	.byte	0x04, 0x11
        /*000e*/ 	.short	(.L_9 - .L_8)
	.align		4
.L_8:
        /*0010*/ 	.word	index@($__internal_0_$__cuda_sm20_rcp_rn_f32_slowpath)
        /*0014*/ 	.word	0x00000000


	//----- nvinfo : EIATTR_FRAME_SIZE
	.align		4
.L_9:
        /*0018*/ 	.byte	0x04, 0x11
        /*001a*/ 	.short	(.L_11 - .L_10)
	.align		4
.L_10:
        /*001c*/ 	.word	index@(_Z13compress_dxt1PKjP5uint2i)
        /*0020*/ 	.word	0x00000000


	//----- nvinfo : EIATTR_MIN_STACK_SIZE
	.align		4
.L_11:
        /*0024*/ 	.byte	0x04, 0x12
        /*0026*/ 	.short	(.L_13 - .L_12)
	.align		4
.L_12:
        /*0028*/ 	.word	index@(_Z13compress_dxt1PKjP5uint2i)
        /*002c*/ 	.word	0x00000000
.L_13:


//--------------------- .nv.compat                --------------------------
	.section	.nv.compat,"",@"SHT_CUDA_COMPAT_INFO"
	.align	4
        /*0000*/ 	.byte	0x02, 0x09, 0x00, 0x00, 0x02, 0x02, 0x01, 0x00, 0x02, 0x05, 0x05, 0x00, 0x03, 0x07, 0x01, 0x01
        /*0010*/ 	.byte	0x02, 0x03, 0x00, 0x00, 0x02, 0x06, 0x01, 0x00, 0x04, 0x0b, 0x08, 0x00, 0x09, 0x00, 0x00, 0x00
        /*0020*/ 	.byte	0x00, 0x00, 0x00, 0x00


//--------------------- .nv.info._Z13compress_dxt1PKjP5uint2i --------------------------
	.section	.nv.info._Z13compress_dxt1PKjP5uint2i,"",@"SHT_CUDA_INFO"
	.sectionflags	@""
	.align	4


	//----- nvinfo : EIATTR_CUDA_API_VERSION
	.align		4
        /*0000*/ 	.byte	0x04, 0x37
        /*0002*/ 	.short	(.L_15 - .L_14)
.L_14:
        /*0004*/ 	.word	0x00000082


	//----- nvinfo : EIATTR_KPARAM_INFO
	.align		4
.L_15:
        /*0008*/ 	.byte	0x04, 0x17
        /*000a*/ 	.short	(.L_17 - .L_16)
.L_16:
        /*000c*/ 	.word	0x00000000
        /*0010*/ 	.short	0x0002
        /*0012*/ 	.short	0x0010
        /*0014*/ 	.byte	0x00, 0xf0, 0x11, 0x00


	//----- nvinfo : EIATTR_KPARAM_INFO
	.align		4
.L_17:
        /*0018*/ 	.byte	0x04, 0x17
        /*001a*/ 	.short	(.L_19 - .L_18)
.L_18:
        /*001c*/ 	.word	0x00000000
        /*0020*/ 	.short	0x0001
        /*0022*/ 	.short	0x0008
        /*0024*/ 	.byte	0x00, 0xf5, 0x21, 0x00


	//----- nvinfo : EIATTR_KPARAM_INFO
	.align		4
.L_19:
        /*0028*/ 	.byte	0x04, 0x17
        /*002a*/ 	.short	(.L_21 - .L_20)
.L_20:
        /*002c*/ 	.word	0x00000000
        /*0030*/ 	.short	0x0000
        /*0032*/ 	.short	0x0000
        /*0034*/ 	.byte	0x00, 0xf5, 0x21, 0x00


	//----- nvinfo : EIATTR_SPARSE_MMA_MASK
	.align		4
.L_21:
        /*0038*/ 	.byte	0x03, 0x50
        /*003a*/ 	.short	0x0000


	//----- nvinfo : EIATTR_MAXREG_COUNT
	.align		4
        /*003c*/ 	.byte	0x03, 0x1b
        /*003e*/ 	.short	0x00ff


	//----- nvinfo : EIATTR_NUM_BARRIERS
	.align		4
        /*0040*/ 	.byte	0x02, 0x4c
        /*0042*/ 	.byte	0x01
	.zero		1


	//----- nvinfo : EIATTR_MERCURY_ISA_VERSION
	.align		4
        /*0044*/ 	.byte	0x03, 0x5f
        /*0046*/ 	.short	0x0101


	//----- nvinfo : EIATTR_UNUSED_LOAD_BYTE_OFFSET
	.align		4
        /*0048*/ 	.byte	0x04, 0x44
        /*004a*/ 	.short	(.L_23 - .L_22)


	//   ....[0]....
.L_22:
        /*004c*/ 	.word	0x000004c0
        /*0050*/ 	.word	0x00000fff


	//   ....[1]....
        /*0054*/ 	.word	0x000021d0
        /*0058*/ 	.word	0x00000fff


	//----- nvinfo : EIATTR_VRC_CTA_INIT_COUNT
	.align		4
.L_23:
        /*005c*/ 	.byte	0x02, 0x4a
	.zero		1
	.zero		1


	//----- nvinfo : EIATTR_EXIT_INSTR_OFFSETS
	.align		4
        /*0060*/ 	.byte	0x04, 0x1c
        /*0062*/ 	.short	(.L_25 - .L_24)


	//   ....[0]....
.L_24:
        /*0064*/ 	.word	0x00004860


	//   ....[1]....
        /*0068*/ 	.word	0x00004d40


	//----- nvinfo : EIATTR_CRS_STACK_SIZE
	.align		4
.L_25:
        /*006c*/ 	.byte	0x04, 0x1e
        /*006e*/ 	.short	(.L_27 - .L_26)
.L_26:
        /*0070*/ 	.word	0x00000000


	//----- nvinfo : EIATTR_CBANK_PARAM_SIZE
	.align		4
.L_27:
        /*0074*/ 	.byte	0x03, 0x19
        /*0076*/ 	.short	0x0014


	//----- nvinfo : EIATTR_PARAM_CBANK
	.align		4
        /*0078*/ 	.byte	0x04, 0x0a
        /*007a*/ 	.short	(.L_29 - .L_28)
	.align		4
.L_28:
        /*007c*/ 	.word	index@(.nv.constant0._Z13compress_dxt1PKjP5uint2i)
        /*0080*/ 	.short	0x0380
        /*0082*/ 	.short	0x0014


	//----- nvinfo : EIATTR_SW_WAR
	.align		4
.L_29:
        /*0084*/ 	.byte	0x04, 0x36
        /*0086*/ 	.short	(.L_31 - .L_30)
.L_30:
        /*0088*/ 	.word	0x00000008
.L_31:


//--------------------- .nv.callgraph             --------------------------
	.section	.nv.callgraph,"",@"SHT_CUDA_CALLGRAPH"
	.align	4
	.sectionentsize	8
	.align		4
        /*0000*/ 	.word	0x00000000
	.align		4
        /*0004*/ 	.word	0xffffffff
	.align		4
        /*0008*/ 	.word	0x00000000
	.align		4
        /*000c*/ 	.word	0xfffffffe
	.align		4
        /*0010*/ 	.word	0x00000000
	.align		4
        /*0014*/ 	.word	0xfffffffd
	.align		4
        /*0018*/ 	.word	0x00000000
	.align		4
        /*001c*/ 	.word	0xfffffffc


//--------------------- .nv.constant3             --------------------------
	.section	.nv.constant3,"a",@progbits
	.align	4
.nv.constant3:
	.type		kColorMetric,@object
	.size		kColorMetric,(alphaTable4 - kColorMetric)
kColorMetric:
        /*0000*/ 	.byte	0x00, 0x00, 0x80, 0x3f, 0x00, 0x00, 0x80, 0x3f, 0x00, 0x00, 0x80, 0x3f
	.type		alphaTable4,@object
	.size		alphaTable4,(alphaTable3 - alphaTable4)
alphaTable4:
        /*000c*/ 	.byte	0x00, 0x00, 0x10, 0x41, 0x00, 0x00, 0x00, 0x00, 0x00, 0x00, 0xc0, 0x40, 0x00, 0x00, 0x40, 0x40
	.type		alphaTable3,@object
	.size		alphaTable3,(prods4 - alphaTable3)
alphaTable3:
        /*001c*/ 	.byte	0x00, 0x00, 0x80, 0x40, 0x00, 0x00, 0x00, 0x00, 0x00, 0x00, 0x00, 0x40, 0x00, 0x00, 0x00, 0x40
	.type		prods4,@object
	.size		prods4,(prods3 - prods4)
prods4:
        /*002c*/ 	.byte	0x00, 0x00, 0x09, 0x00, 0x00, 0x09, 0x00, 0x00, 0x02, 0x01, 0x04, 0x00, 0x02, 0x04, 0x01, 0x00
	.type		prods3,@object
	.size		prods3,(.L_5 - prods3)
prods3:
        /*003c*/ 	.byte	0x00, 0x00, 0x04, 0x00, 0x00, 0x04, 0x00, 0x00, 0x01, 0x01, 0x04, 0x00, 0x01, 0x04, 0x01, 0x00
.L_5:


//--------------------- .nv.constant4             --------------------------
	.section	.nv.constant4,"a",@progbits
	.align	8
	.align		8
.nv.constant4:
        /*0000*/ 	.dword	d_permutations


//--------------------- .text._Z13compress_dxt1PKjP5uint2i --------------------------
	.section	.text._Z13compress_dxt1PKjP5uint2i,"ax",@progbits
	.align	128
        .global         _Z13compress_dxt1PKjP5uint2i
        .type           _Z13compress_dxt1PKjP5uint2i,@function
        .size           _Z13compress_dxt1PKjP5uint2i,(.L_x_52 - _Z13compress_dxt1PKjP5uint2i)
        .other          _Z13compress_dxt1PKjP5uint2i,@"STO_CUDA_ENTRY STV_DEFAULT"
_Z13compress_dxt1PKjP5uint2i:
.text._Z13compress_dxt1PKjP5uint2i:
[----:B------:R-:W-:Y:S01]  /*0000*/  LDC R1, c[0x0][0x37c] ;  /* 0x0000df00ff017b82 */ /* 0x000fe20000000800 */
[----:B------:R-:W0:Y:S07]  /*0010*/  S2R R65, SR_TID.X ;  /* 0x0000000000417919 */ /* 0x000e2e0000002100 */
[----:B------:R-:W1:Y:S01]  /*0020*/  S2UR UR4, SR_CTAID.X ;  /* 0x00000000000479c3 */ /* 0x000e620000002500 */
[----:B------:R-:W2:Y:S01]  /*0030*/  LDCU.64 UR8, c[0x0][0x358] ;  /* 0x00006b00ff0877ac */ /* 0x000ea20008000a00 */
[----:B------:R-:W-:Y:S06]  /*0040*/  BSSY.RECONVERGENT B0, `(.L_x_0) ;  /* 0x000020d000007945 */ /* 0x000fec0003800200 */
[----:B------:R-:W1:Y:S01]  /*0050*/  LDC R0, c[0x0][0x390] ;  /* 0x0000e400ff007b82 */ /* 0x000e620000000800 */
[----:B0-----:R-:W-:-:S02]  /*0060*/  ISETP.GT.U32.AND P0, PT, R65, 0xf, PT ;  /* 0x0000000f4100780c */ /* 0x001fc40003f04070 */
[----:B-1----:R-:W-:-:S11]  /*0070*/  IADD3 R0, PT, PT, R0, UR4, RZ ;  /* 0x0000000400007c10 */ /* 0x002fd6000fffe0ff */
[----:B--2---:R-:W-:Y:S05]  /*0080*/  @P0 BRA `(.L_x_1) ;  /* 0x0000002000200947 */ /* 0x004fea0003800000 */
[----:B------:R-:W0:Y:S01]  /*0090*/  LDC.64 R2, c[0x0][0x380] ;  /* 0x0000e000ff027b82 */ /* 0x000e220000000a00 */
[----:B------:R-:W-:-:S05]  /*00a0*/  LEA R5, R0, R65, 0x4 ;  /* 0x0000004100057211 */ /* 0x000fca00078e20ff */
[----:B0-----:R-:W-:-:S06]  /*00b0*/  IMAD.WIDE R2, R5, 0x4, R2 ;  /* 0x0000000405027825 */ /* 0x001fcc00078e0202 */
[----:B------:R0:W2:Y:S01]  /*00c0*/  LDG.E R2, desc[UR8][R2.64] ;  /* 0x0000000802027981 */ /* 0x0000a2000c1e1900 */
[----:B------:R-:W-:Y:S01]  /*00d0*/  MOV R0, 0x400 ;  /* 0x0000040000007802 */ /* 0x000fe20000000f00 */
[----:B------:R-:W-:Y:S01]  /*00e0*/  BSSY.RECONVERGENT B1, `(.L_x_2) ;  /* 0x000005e000017945 */ /* 0x000fe20003800200 */
[C---:B------:R-:W-:Y:S01]  /*00f0*/  LOP3.LUT R7, R65.reuse, 0x8, RZ, 0x3c, !PT ;  /* 0x0000000841077812 */ /* 0x040fe200078e3cff */
[----:B------:R-:W1:Y:S01]  /*0100*/  S2R R29, SR_CgaCtaId ;  /* 0x00000000001d7919 */ /* 0x000e620000008800 */
[C---:B------:R-:W-:Y:S02]  /*0110*/  IADD3 R12, PT, PT, R0.reuse, 0x540, RZ ;  /* 0x00000540000c7810 */ /* 0x040fe40007ffe0ff */
[----:B------:R-:W-:Y:S02]  /*0120*/  IADD3 R6, PT, PT, R0, 0x600, RZ ;  /* 0x0000060000067810 */ /* 0x000fe40007ffe0ff */
[C---:B------:R-:W-:Y:S02]  /*0130*/  LOP3.LUT R9, R65.reuse, 0x2, RZ, 0x3c, !PT ;  /* 0x0000000241097812 */ /* 0x040fe400078e3cff */
[----:B0-----:R-:W-:-:S02]  /*0140*/  LOP3.LUT R3, R65, 0x4, RZ, 0x3c, !PT ;  /* 0x0000000441037812 */ /* 0x001fc400078e3cff */
[C---:B------:R-:W-:Y:S02]  /*0150*/  LOP3.LUT R11, R65.reuse, 0x1, RZ, 0x3c, !PT ;  /* 0x00000001410b7812 */ /* 0x040fe400078e3cff */
[C---:B------:R-:W-:Y:S02]  /*0160*/  ISETP.GT.U32.AND P0, PT, R65.reuse, 0x7, PT ;  /* 0x000000074100780c */ /* 0x040fe40003f04070 */
[C---:B------:R-:W-:Y:S02]  /*0170*/  ISETP.GT.U32.AND P1, PT, R65.reuse, 0x3, PT ;  /* 0x000000034100780c */ /* 0x040fe40003f24070 */
[C---:B------:R-:W-:Y:S02]  /*0180*/  ISETP.GT.U32.AND P2, PT, R65.reuse, 0x1, PT ;  /* 0x000000014100780c */ /* 0x040fe40003f44070 */
[----:B------:R-:W-:Y:S02]  /*0190*/  ISETP.NE.AND P3, PT, R65, RZ, PT ;  /* 0x000000ff4100720c */ /* 0x000fe40003f65270 */
[----:B-1----:R-:W-:-:S02]  /*01a0*/  LEA R12, R29, R12, 0x18 ;  /* 0x0000000c1d0c7211 */ /* 0x002fc400078ec0ff */
[C---:B------:R-:W-:Y:S02]  /*01b0*/  LEA R6, R29.reuse, R6, 0x18 ;  /* 0x000000061d067211 */ /* 0x040fe400078ec0ff */
[----:B------:R-:W-:-:S03]  /*01c0*/  LEA R22, R29, R0, 0x18 ;  /* 0x000000001d167211 */ /* 0x000fc600078ec0ff */
[--C-:B------:R-:W-:Y:S02]  /*01d0*/  IMAD R7, R7, 0xc, R6.reuse ;  /* 0x0000000c07077824 */ /* 0x100fe400078e0206 */
[--C-:B------:R-:W-:Y:S02]  /*01e0*/  IMAD R13, R9, 0xc, R6.reuse ;  /* 0x0000000c090d7824 */ /* 0x100fe400078e0206 */
[----:B------:R-:W-:Y:S01]  /*01f0*/  IMAD R16, R11, 0xc, R6 ;  /* 0x0000000c0b107824 */ /* 0x000fe200078e0206 */
[----:B--2---:R0:W1:Y:S01]  /*0200*/  I2F.U8 R15, R2 ;  /* 0x00000002000f7306 */ /* 0x0040620000001000 */
[--C-:B------:R-:W-:Y:S02]  /*0210*/  SHF.R.U32.HI R4, RZ, 0x8, R2.reuse ;  /* 0x00000008ff047819 */ /* 0x100fe40000011602 */
[----:B------:R-:W-:Y:S02]  /*0220*/  SHF.R.U32.HI R5, RZ, 0x10, R2 ;  /* 0x00000010ff057819 */ /* 0x000fe40000011602 */
[----:B------:R-:W-:-:S02]  /*0230*/  LOP3.LUT R4, R4, 0xff, RZ, 0xc0, !PT ;  /* 0x000000ff04047812 */ /* 0x000fc400078ec0ff */
[----:B------:R-:W-:Y:S02]  /*0240*/  LOP3.LUT R5, R5, 0xff, RZ, 0xc0, !PT ;  /* 0x000000ff05057812 */ /* 0x000fe400078ec0ff */
[----:B------:R-:W-:Y:S01]  /*0250*/  I2FP.F32.U32 R14, R4 ;  /* 0x00000004000e7245 */ /* 0x000fe20000201000 */
[----:B0-----:R-:W-:Y:S01]  /*0260*/  IMAD R2, R65, 0xc, R12 ;  /* 0x0000000c41027824 */ /* 0x001fe200078e020c */
[----:B------:R-:W-:Y:S01]  /*0270*/  I2FP.F32.U32 R17, R5 ;  /* 0x0000000500117245 */ /* 0x000fe20000201000 */
[--C-:B------:R-:W-:Y:S02]  /*0280*/  IMAD R5, R3, 0xc, R6.reuse ;  /* 0x0000000c03057824 */ /* 0x100fe400078e0206 */
[----:B------:R-:W-:Y:S01]  /*0290*/  FMUL R14, R14, 0.0039215688593685626984 ;  /* 0x3b8080810e0e7820 */ /* 0x000fe20000400000 */
[----:B-1----:R-:W-:Y:S01]  /*02a0*/  FMUL R15, R15, 0.0039215688593685626984 ;  /* 0x3b8080810f0f7820 */ /* 0x002fe20000400000 */
[----:B------:R-:W-:Y:S01]  /*02b0*/  FMUL R17, R17, 0.0039215688593685626984 ;  /* 0x3b80808111117820 */ /* 0x000fe20000400000 */
[----:B------:R-:W-:-:S02]  /*02c0*/  IMAD R6, R65, 0xc, R6 ;  /* 0x0000000c41067824 */ /* 0x000fc400078e0206 */
[----:B------:R-:W-:Y:S04]  /*02d0*/  STS [R2+0x4], R14 ;  /* 0x0000040e02007388 */ /* 0x000fe80000000800 */
[----:B------:R-:W-:Y:S04]  /*02e0*/  STS [R2], R15 ;  /* 0x0000000f02007388 */ /* 0x000fe80000000800 */
[----:B------:R-:W-:Y:S04]  /*02f0*/  STS [R2+0x8], R17 ;  /* 0x0000081102007388 */ /* 0x000fe80000000800 */
[----:B------:R-:W0:Y:S04]  /*0300*/  LDS R4, [R7] ;  /* 0x0000000007047984 */ /* 0x000e280000000800 */
[----:B------:R-:W1:Y:S04]  /*0310*/  LDS R3, [R7+0x4] ;  /* 0x0000040007037984 */ /* 0x000e680000000800 */
[----:B------:R-:W2:Y:S04]  /*0320*/  LDS R8, [R7+0x8] ;  /* 0x0000080007087984 */ /* 0x000ea80000000800 */
[----:B------:R-:W3:Y:S04]  /*0330*/  LDS R9, [R5] ;  /* 0x0000000005097984 */ /* 0x000ee80000000800 */
[----:B------:R-:W4:Y:S04]  /*0340*/  LDS R10, [R5+0x4] ;  /* 0x00000400050a7984 */ /* 0x000f280000000800 */
[----:B------:R-:W5:Y:S04]  /*0350*/  LDS R11, [R5+0x8] ;  /* 0x00000800050b7984 */ /* 0x000f680000000800 */
[----:B------:R-:W5:Y:S04]  /*0360*/  LDS R19, [R13] ;  /* 0x000000000d137984 */ /* 0x000f680000000800 */
[----:B------:R-:W5:Y:S04]  /*0370*/  LDS R2, [R13+0x4] ;  /* 0x000004000d027984 */ /* 0x000f680000000800 */
[----:B------:R-:W5:Y:S04]  /*0380*/  LDS R21, [R13+0x8] ;  /* 0x000008000d157984 */ /* 0x000f680000000800 */
[----:B------:R-:W5:Y:S04]  /*0390*/  LDS R23, [R16] ;  /* 0x0000000010177984 */ /* 0x000f680000000800 */
[----:B------:R-:W5:Y:S01]  /*03a0*/  LDS R25, [R16+0x4] ;  /* 0x0000040010197984 */ /* 0x000f620000000800 */
[----:B0-----:R-:W-:-:S03]  /*03b0*/  FADD R4, R15, R4 ;  /* 0x000000040f047221 */ /* 0x001fc60000000000 */
[----:B------:R0:W5:Y:S01]  /*03c0*/  LDS R27, [R16+0x8] ;  /* 0x00000800101b7984 */ /* 0x0001620000000800 */
[----:B-1----:R-:W-:Y:S01]  /*03d0*/  FADD R3, R14, R3 ;  /* 0x000000030e037221 */ /* 0x002fe20000000000 */
[----:B--2---:R-:W-:Y:S01]  /*03e0*/  FADD R8, R17, R8 ;  /* 0x0000000811087221 */ /* 0x004fe20000000000 */
[----:B---3--:R-:W-:Y:S01]  /*03f0*/  FADD R4, R4, R9 ;  /* 0x0000000904047221 */ /* 0x008fe20000000000 */
[----:B0-----:R-:W-:Y:S02]  /*0400*/  IMAD R16, R65, 0x18, R22 ;  /* 0x0000001841107824 */ /* 0x001fe400078e0216 */
[----:B----4-:R-:W-:Y:S01]  /*0410*/  FADD R3, R3, R10 ;  /* 0x0000000a03037221 */ /* 0x010fe20000000000 */
[----:B-----5:R-:W-:Y:S01]  /*0420*/  FADD R8, R8, R11 ;  /* 0x0000000b08087221 */ /* 0x020fe20000000000 */
[----:B------:R-:W-:Y:S02]  /*0430*/  FADD R4, R4, R19 ;  /* 0x0000001304047221 */ /* 0x000fe40000000000 */
[----:B------:R-:W-:Y:S01]  /*0440*/  FADD R2, R3, R2 ;  /* 0x0000000203027221 */ /* 0x000fe20000000000 */
[----:B------:R-:W-:Y:S01]  /*0450*/  FADD R8, R8, R21 ;  /* 0x0000001508087221 */ /* 0x000fe20000000000 */
[----:B------:R-:W-:-:S02]  /*0460*/  FADD R23, R4, R23 ;  /* 0x0000001704177221 */ /* 0x000fc40000000000 */
[----:B------:R-:W-:-:S03]  /*0470*/  FADD R25, R2, R25 ;  /* 0x0000001902197221 */ /* 0x000fc60000000000 */
[----:B------:R-:W-:Y:S01]  /*0480*/  STS [R6], R23 ;  /* 0x0000001706007388 */ /* 0x000fe20000000800 */
[----:B------:R-:W-:-:S03]  /*0490*/  FADD R27, R8, R27 ;  /* 0x0000001b081b7221 */ /* 0x000fc60000000000 */
[----:B------:R-:W-:Y:S04]  /*04a0*/  STS [R6+0x4], R25 ;  /* 0x0000041906007388 */ /* 0x000fe80000000800 */
[----:B------:R-:W-:Y:S04]  /*04b0*/  STS [R6+0x8], R27 ;  /* 0x0000081b06007388 */ /* 0x000fe80000000800 */
[----:B------:R-:W0:Y:S02]  /*04c0*/  LDS.128 R8, [R22+0x600] ;  /* 0x0006000016087984 */ /* 0x000e240000000c00 */
[----:B0-----:R-:W-:Y:S01]  /*04d0*/  FFMA R8, R8, -0.0625, R15 ;  /* 0xbd80000008087823 */ /* 0x001fe2000000000f */
[----:B------:R-:W-:Y:S01]  /*04e0*/  FFMA R9, R9, -0.0625, R14 ;  /* 0xbd80000009097823 */ /* 0x000fe2000000000e */
[----:B------:R-:W-:-:S02]  /*04f0*/  FFMA R10, R10, -0.0625, R17 ;  /* 0xbd8000000a0a7823 */ /* 0x000fc40000000011 */
[C---:B------:R-:W-:Y:S01]  /*0500*/  FMUL R2, R8.reuse, R8 ;  /* 0x0000000808027220 */ /* 0x040fe20000400000 */
[CC--:B------:R-:W-:Y:S01]  /*0510*/  FMUL R3, R8.reuse, R9.reuse ;  /* 0x0000000908037220 */ /* 0x0c0fe20000400000 */
[-C--:B------:R-:W-:Y:S01]  /*0520*/  FMUL R4, R8, R10.reuse ;  /* 0x0000000a08047220 */ /* 0x080fe20000400000 */
[C---:B------:R-:W-:Y:S01]  /*0530*/  FMUL R5, R9.reuse, R9 ;  /* 0x0000000909057220 */ /* 0x040fe20000400000 */
[-C--:B------:R-:W-:Y:S01]  /*0540*/  FMUL R6, R9, R10.reuse ;  /* 0x0000000a09067220 */ /* 0x080fe20000400000 */
[----:B------:R-:W-:Y:S01]  /*0550*/  FMUL R7, R10, R10 ;  /* 0x0000000a0a077220 */ /* 0x000fe20000400000 */
[----:B------:R0:W-:Y:S04]  /*0560*/  STS.64 [R16], R2 ;  /* 0x0000000210007388 */ /* 0x0001e80000000a00 */
[----:B------:R0:W-:Y:S04]  /*0570*/  STS.64 [R16+0x8], R4 ;  /* 0x0000080410007388 */ /* 0x0001e80000000a00 */
[----:B------:R0:W-:Y:S01]  /*0580*/  STS.64 [R16+0x10], R6 ;  /* 0x0000100610007388 */ /* 0x0001e20000000a00 */
[----:B------:R-:W-:Y:S05]  /*0590*/  @P0 BRA `(.L_x_3) ;  /* 0x0000000000480947 */ /* 0x000fea0003800000 */
[----:B------:R-:W0:Y:S04]  /*05a0*/  LDS R9, [R16+0xc0] ;  /* 0x0000c00010097984 */ /* 0x000e280000000800 */
[----:B------:R-:W1:Y:S04]  /*05b0*/  LDS R0, [R16+0xc4] ;  /* 0x0000c40010007984 */ /* 0x000e680000000800 */
[----:B------:R-:W2:Y:S04]  /*05c0*/  LDS R11, [R16+0xc8] ;  /* 0x0000c800100b7984 */ /* 0x000ea80000000800 */
[----:B------:R-:W3:Y:S04]  /*05d0*/  LDS R8, [R16+0xcc] ;  /* 0x0000cc0010087984 */ /* 0x000ee80000000800 */
[----:B------:R-:W4:Y:S04]  /*05e0*/  LDS R13, [R16+0xd0] ;  /* 0x0000d000100d7984 */ /* 0x000f280000000800 */
[----:B------:R-:W5:Y:S01]  /*05f0*/  LDS R10, [R16+0xd4] ;  /* 0x0000d400100a7984 */ /* 0x000f620000000800 */
[----:B0-----:R-:W-:Y:S01]  /*0600*/  FADD R2, R2, R9 ;  /* 0x0000000902027221 */ /* 0x001fe20000000000 */
[----:B-1----:R-:W-:-:S04]  /*0610*/  FADD R3, R3, R0 ;  /* 0x0000000003037221 */ /* 0x002fc80000000000 */
[----:B------:R1:W-:Y:S01]  /*0620*/  STS [R16], R2 ;  /* 0x0000000210007388 */ /* 0x0003e20000000800 */
[----:B--2---:R-:W-:-:S03]  /*0630*/  FADD R4, R4, R11 ;  /* 0x0000000b04047221 */ /* 0x004fc60000000000 */
[----:B------:R1:W-:Y:S01]  /*0640*/  STS [R16+0x4], R3 ;  /* 0x0000040310007388 */ /* 0x0003e20000000800 */
[----:B---3--:R-:W-:-:S03]  /*0650*/  FADD R5, R5, R8 ;  /* 0x0000000805057221 */ /* 0x008fc60000000000 */
[----:B------:R1:W-:Y:S01]  /*0660*/  STS [R16+0x8], R4 ;  /* 0x0000080410007388 */ /* 0x0003e20000000800 */
[----:B----4-:R-:W-:-:S03]  /*0670*/  FADD R6, R6, R13 ;  /* 0x0000000d06067221 */ /* 0x010fc60000000000 */
[----:B------:R1:W-:Y:S01]  /*0680*/  STS [R16+0xc], R5 ;  /* 0x00000c0510007388 */ /* 0x0003e20000000800 */
[----:B-----5:R-:W-:-:S03]  /*0690*/  FADD R7, R7, R10 ;  /* 0x0000000a07077221 */ /* 0x020fc60000000000 */
[----:B------:R1:W-:Y:S04]  /*06a0*/  STS [R16+0x10], R6 ;  /* 0x0000100610007388 */ /* 0x0003e80000000800 */
[----:B------:R1:W-:Y:S02]  /*06b0*/  STS [R16+0x14], R7 ;  /* 0x0000140710007388 */ /* 0x0003e40000000800 */
.L_x_3:
[----:B------:R-:W-:Y:S05]  /*06c0*/  BSYNC.RECONVERGENT B1 ;  /* 0x0000000000017941 */ /* 0x000fea0003800200 */
.L_x_2:
[----:B------:R-:W-:Y:S04]  /*06d0*/  BSSY.RECONVERGENT B1, `(.L_x_4) ;  /* 0x0000014000017945 */ /* 0x000fe80003800200 */
[----:B------:R-:W-:Y:S05]  /*06e0*/  @P1 BRA `(.L_x_5) ;  /* 0x0000000000481947 */ /* 0x000fea0003800000 */
[----:B------:R-:W0:Y:S04]  /*06f0*/  LDS R9, [R16+0x60] ;  /* 0x0000600010097984 */ /* 0x000e280000000800 */
[----:B------:R-:W2:Y:S04]  /*0700*/  LDS R0, [R16+0x64] ;  /* 0x0000640010007984 */ /* 0x000ea80000000800 */
[----:B------:R-:W3:Y:S04]  /*0710*/  LDS R11, [R16+0x68] ;  /* 0x00006800100b7984 */ /* 0x000ee80000000800 */
[----:B------:R-:W4:Y:S04]  /*0720*/  LDS R8, [R16+0x6c] ;  /* 0x00006c0010087984 */ /* 0x000f280000000800 */
[----:B------:R-:W5:Y:S04]  /*0730*/  LDS R13, [R16+0x70] ;  /* 0x00007000100d7984 */ /* 0x000f680000000800 */
[----:B------:R-:W5:Y:S01]  /*0740*/  LDS R10, [R16+0x74] ;  /* 0x00007400100a7984 */ /* 0x000f620000000800 */
[----:B01----:R-:W-:Y:S01]  /*0750*/  FADD R2, R2, R9 ;  /* 0x0000000902027221 */ /* 0x003fe20000000000 */
[----:B--2---:R-:W-:-:S04]  /*0760*/  FADD R3, R3, R0 ;  /* 0x0000000003037221 */ /* 0x004fc80000000000 */
[----:B------:R2:W-:Y:S01]  /*0770*/  STS [R16], R2 ;  /* 0x0000000210007388 */ /* 0x0005e20000000800 */
[----:B---3--:R-:W-:-:S03]  /*0780*/  FADD R4, R4, R11 ;  /* 0x0000000b04047221 */ /* 0x008fc60000000000 */
[----:B------:R2:W-:Y:S01]  /*0790*/  STS [R16+0x4], R3 ;  /* 0x0000040310007388 */ /* 0x0005e20000000800 */
[----:B----4-:R-:W-:-:S03]  /*07a0*/  FADD R5, R5, R8 ;  /* 0x0000000805057221 */ /* 0x010fc60000000000 */
[----:B------:R2:W-:Y:S01]  /*07b0*/  STS [R16+0x8], R4 ;  /* 0x0000080410007388 */ /* 0x0005e20000000800 */
[----:B-----5:R-:W-:-:S03]  /*07c0*/  FADD R6, R6, R13 ;  /* 0x0000000d06067221 */ /* 0x020fc60000000000 */
[----:B------:R2:W-:Y:S01]  /*07d0*/  STS [R16+0xc], R5 ;  /* 0x00000c0510007388 */ /* 0x0005e20000000800 */
[----:B------:R-:W-:-:S03]  /*07e0*/  FADD R7, R7, R10 ;  /* 0x0000000a07077221 */ /* 0x000fc60000000000 */
[----:B------:R2:W-:Y:S04]  /*07f0*/  STS [R16+0x10], R6 ;  /* 0x0000100610007388 */ /* 0x0005e80000000800 */
[----:B------:R2:W-:Y:S02]  /*0800*/  STS [R16+0x14], R7 ;  /* 0x0000140710007388 */ /* 0x0005e40000000800 */
.L_x_5:
[----:B------:R-:W-:Y:S05]  /*0810*/  BSYNC.RECONVERGENT B1 ;  /* 0x0000000000017941 */ /* 0x000fea0003800200 */
.L_x_4:
[----:B------:R-:W-:Y:S04]  /*0820*/  BSSY.RECONVERGENT B1, `(.L_x_6) ;  /* 0x0000014000017945 */ /* 0x000fe80003800200 */
[----:B------:R-:W-:Y:S05]  /*0830*/  @P2 BRA `(.L_x_7) ;  /* 0x0000000000482947 */ /* 0x000fea0003800000 */
[----:B------:R-:W0:Y:S04]  /*0840*/  LDS R9, [R16+0x30] ;  /* 0x0000300010097984 */ /* 0x000e280000000800 */
[----:B------:R-:W3:Y:S04]  /*0850*/  LDS R0, [R16+0x34] ;  /* 0x0000340010007984 */ /* 0x000ee80000000800 */
[----:B------:R-:W4:Y:S04]  /*0860*/  LDS R11, [R16+0x38] ;  /* 0x00003800100b7984 */ /* 0x000f280000000800 */
[----:B------:R-:W5:Y:S04]  /*0870*/  LDS R8, [R16+0x3c] ;  /* 0x00003c0010087984 */ /* 0x000f680000000800 */
[----:B------:R-:W5:Y:S04]  /*0880*/  LDS R13, [R16+0x40] ;  /* 0x00004000100d7984 */ /* 0x000f680000000800 */
[----:B------:R-:W5:Y:S01]  /*0890*/  LDS R10, [R16+0x44] ;  /* 0x00004400100a7984 */ /* 0x000f620000000800 */
[----:B012---:R-:W-:Y:S01]  /*08a0*/  FADD R2, R2, R9 ;  /* 0x0000000902027221 */ /* 0x007fe20000000000 */
[----:B---3--:R-:W-:-:S04]  /*08b0*/  FADD R3, R3, R0 ;  /* 0x0000000003037221 */ /* 0x008fc80000000000 */
[----:B------:R3:W-:Y:S01]  /*08c0*/  STS [R16], R2 ;  /* 0x0000000210007388 */ /* 0x0007e20000000800 */
[----:B----4-:R-:W-:-:S03]  /*08d0*/  FADD R4, R4, R11 ;  /* 0x0000000b04047221 */ /* 0x010fc60000000000 */
[----:B------:R3:W-:Y:S01]  /*08e0*/  STS [R16+0x4], R3 ;  /* 0x0000040310007388 */ /* 0x0007e20000000800 */
[----:B-----5:R-:W-:-:S03]  /*08f0*/  FADD R5, R5, R8 ;  /* 0x0000000805057221 */ /* 0x020fc60000000000 */
[----:B------:R3:W-:Y:S01]  /*0900*/  STS [R16+0x8], R4 ;  /* 0x0000080410007388 */ /* 0x0007e20000000800 */
[----:B------:R-:W-:-:S03]  /*0910*/  FADD R6, R6, R13 ;  /* 0x0000000d06067221 */ /* 0x000fc60000000000 */
[----:B------:R3:W-:Y:S01]  /*0920*/  STS [R16+0xc], R5 ;  /* 0x00000c0510007388 */ /* 0x0007e20000000800 */
[----:B------:R-:W-:-:S03]  /*0930*/  FADD R7, R7, R10 ;  /* 0x0000000a07077221 */ /* 0x000fc60000000000 */
[----:B------:R3:W-:Y:S04]  /*0940*/  STS [R16+0x10], R6 ;  /* 0x0000100610007388 */ /* 0x0007e80000000800 */
[----:B------:R3:W-:Y:S02]  /*0950*/  STS [R16+0x14], R7 ;  /* 0x0000140710007388 */ /* 0x0007e40000000800 */
.L_x_7:
[----:B------:R-:W-:Y:S05]  /*0960*/  BSYNC.RECONVERGENT B1 ;  /* 0x0000000000017941 */ /* 0x000fea0003800200 */
.L_x_6:
[----:B------:R-:W-:Y:S04]  /*0970*/  BSSY.RECONVERGENT B1, `(.L_x_8) ;  /* 0x0000014000017945 */ /* 0x000fe80003800200 */
[----:B------:R-:W-:Y:S05]  /*0980*/  @P3 BRA `(.L_x_9) ;  /* 0x0000000000483947 */ /* 0x000fea0003800000 */
[----:B------:R-:W4:Y:S02]  /*0990*/  LDS R9, [R22+0x18] ;  /* 0x0000180016097984 */ /* 0x000f240000000800 */
[----:B----4-:R-:W-:-:S05]  /*09a0*/  FADD R9, R9, R2 ;  /* 0x0000000209097221 */ /* 0x010fca0000000000 */
[----:B------:R-:W-:Y:S04]  /*09b0*/  STS [R16], R9 ;  /* 0x0000000910007388 */ /* 0x000fe80000000800 */
[----:B------:R-:W4:Y:S02]  /*09c0*/  LDS R0, [R22+0x1c] ;  /* 0x00001c0016007984 */ /* 0x000f240000000800 */
[----:B----4-:R-:W-:-:S05]  /*09d0*/  FADD R0, R0, R3 ;  /* 0x0000000300007221 */ /* 0x010fca0000000000 */
[----:B------:R-:W-:Y:S04]  /*09e0*/  STS [R16+0x4], R0 ;  /* 0x0000040010007388 */ /* 0x000fe80000000800 */
[----:B0123--:R-:W0:Y:S02]  /*09f0*/  LDS R3, [R22+0x20] ;  /* 0x0000200016037984 */ /* 0x00fe240000000800 */
[----:B0-----:R-:W-:-:S05]  /*0a00*/  FADD R3, R3, R4 ;  /* 0x0000000403037221 */ /* 0x001fca0000000000 */
[----:B------:R-:W-:Y:S04]  /*0a10*/  STS [R16+0x8], R3 ;  /* 0x0000080310007388 */ /* 0x000fe80000000800 */
[----:B------:R-:W0:Y:S02]  /*0a20*/  LDS R2, [R22+0x24] ;  /* 0x0000240016027984 */ /* 0x000e240000000800 */
[----:B0-----:R-:W-:-:S05]  /*0a30*/  FADD R2, R2, R5 ;  /* 0x0000000502027221 */ /* 0x001fca0000000000 */
[----:B------:R-:W-:Y:S04]  /*0a40*/  STS [R16+0xc], R2 ;  /* 0x00000c0210007388 */ /* 0x000fe80000000800 */
[----:B------:R-:W0:Y:S02]  /*0a50*/  LDS R5, [R22+0x28] ;  /* 0x0000280016057984 */ /* 0x000e240000000800 */
[----:B0-----:R-:W-:-:S05]  /*0a60*/  FADD R5, R5, R6 ;  /* 0x0000000605057221 */ /* 0x001fca0000000000 */
[----:B------:R-:W-:Y:S04]  /*0a70*/  STS [R16+0x10], R5 ;  /* 0x0000100510007388 */ /* 0x000fe80000000800 */
[----:B------:R-:W0:Y:S02]  /*0a80*/  LDS R4, [R22+0x2c] ;  /* 0x00002c0016047984 */ /* 0x000e240000000800 */
[----:B0-----:R-:W-:-:S05]  /*0a90*/  FADD R4, R4, R7 ;  /* 0x0000000704047221 */ /* 0x001fca0000000000 */
[----:B------:R4:W-:Y:S02]  /*0aa0*/  STS [R16+0x14], R4 ;  /* 0x0000140410007388 */ /* 0x0009e40000000800 */
.L_x_9:
[----:B------:R-:W-:Y:S05]  /*0ab0*/  BSYNC.RECONVERGENT B1 ;  /* 0x0000000000017941 */ /* 0x000fea0003800200 */
.L_x_8:
[----:B01234-:R-:W0:Y:S01]  /*0ac0*/  LDS.128 R4, [R22] ;  /* 0x0000000016047984 */ /* 0x01fe220000000c00 */
[----:B------:R-:W-:-:S03]  /*0ad0*/  ISETP.NE.AND P0, PT, R65, RZ, PT ;  /* 0x000000ff4100720c */ /* 0x000fc60003f05270 */
[----:B------:R-:W1:Y:S01]  /*0ae0*/  LDS.64 R18, [R22+0x10] ;  /* 0x0000100016127984 */ /* 0x000e620000000a00 */
[----:B0-----:R-:W-:Y:S01]  /*0af0*/  FADD R3, R5, R4 ;  /* 0x0000000405037221 */ /* 0x001fe20000000000 */
[----:B------:R-:W-:Y:S01]  /*0b00*/  FADD R9, R7, R5 ;  /* 0x0000000507097221 */ /* 0x000fe20000000000 */
[--C-:B-1----:R-:W-:Y:S02]  /*0b10*/  FADD R0, R18, R6.reuse ;  /* 0x0000000612007221 */ /* 0x102fe40000000000 */
[----:B------:R-:W-:Y:S01]  /*0b20*/  FADD R16, R3, R6 ;  /* 0x0000000603107221 */ /* 0x000fe20000000000 */
[----:B------:R-:W-:Y:S01]  /*0b30*/  FADD R21, R9, R18 ;  /* 0x0000001209157221 */ /* 0x000fe20000000000 */
[----:B------:R-:W-:-:S05]  /*0b40*/  FADD R20, R19, R0 ;  /* 0x0000000013147221 */ /* 0x000fca0000000000 */
[----:B------:R-:W-:-:S04]  /*0b50*/  FMNMX3 R0, R16, R21, R20, !PT ;  /* 0x0000001510007276 */ /* 0x000fc80007800014 */
[----:B------:R-:W-:-:S04]  /*0b60*/  IADD3 R2, PT, PT, R0, 0x1800000, RZ ;  /* 0x0180000000027810 */ /* 0x000fc80007ffe0ff */
[----:B------:R-:W-:-:S04]  /*0b70*/  LOP3.LUT R2, R2, 0x7f800000, RZ, 0xc0, !PT ;  /* 0x7f80000002027812 */ /* 0x000fc800078ec0ff */
[----:B------:R-:W-:-:S13]  /*0b80*/  ISETP.GT.U32.AND P1, PT, R2, 0x1ffffff, PT ;  /* 0x01ffffff0200780c */ /* 0x000fda0003f24070 */
[----:B------:R-:W-:Y:S05]  /*0b90*/  @P1 BRA `(.L_x_10) ;  /* 0x00000000000c1947 */ /* 0x000fea0003800000 */
[----:B------:R-:W-:-:S07]  /*0ba0*/  MOV R2, 0xbc0 ;  /* 0x00000bc000027802 */ /* 0x000fce0000000f00 */
[----:B------:R-:W-:Y:S05]  /*0bb0*/  CALL.REL.NOINC `($__internal_0_$__cuda_sm20_rcp_rn_f32_slowpath) ;  /* 0x0000004000647944 */ /* 0x000fea0003c00000 */
[----:B------:R-:W-:Y:S05]  /*0bc0*/  BRA `(.L_x_11) ;  /* 0x0000000000107947 */ /* 0x000fea0003800000 */
.L_x_10:
[----:B------:R-:W0:Y:S02]  /*0bd0*/  MUFU.RCP R9, R0 ;  /* 0x0000000000097308 */ /* 0x000e240000001000 */
[----:B0-----:R-:W-:-:S04]  /*0be0*/  FFMA R2, R0, R9, -1 ;  /* 0xbf80000000027423 */ /* 0x001fc80000000009 */
[----:B------:R-:W-:-:S04]  /*0bf0*/  FADD.FTZ R2, -R2, -RZ ;  /* 0x800000ff02027221 */ /* 0x000fc80000010100 */
[----:B------:R-:W-:-:S07]  /*0c00*/  FFMA R9, R9, R2, R9 ;  /* 0x0000000209097223 */ /* 0x000fce0000000009 */
.L_x_11:
[-C--:B------:R-:W-:Y:S01]  /*0c10*/  FMUL R0, R21, R9.reuse ;  /* 0x0000000915007220 */ /* 0x080fe20000400000 */
[-C--:B------:R-:W-:Y:S01]  /*0c20*/  FMUL R3, R16, R9.reuse ;  /* 0x0000000910037220 */ /* 0x080fe20000400000 */
[----:B------:R-:W-:Y:S01]  /*0c30*/  FMUL R9, R20, R9 ;  /* 0x0000000914097220 */ /* 0x000fe20000400000 */
[----:B------:R-:W-:Y:S01]  /*0c40*/  BSSY.RECONVERGENT B2, `(.L_x_12) ;  /* 0x0000017000027945 */ /* 0x000fe20003800200 */
[CC--:B------:R-:W-:Y:S01]  /*0c50*/  FMUL R2, R0.reuse, R5.reuse ;  /* 0x0000000500027220 */ /* 0x0c0fe20000400000 */
[----:B------:R-:W-:Y:S01]  /*0c60*/  FMUL R8, R7, R0 ;  /* 0x0000000007087220 */ /* 0x000fe20000400000 */
[C---:B------:R-:W-:Y:S02]  /*0c70*/  FMUL R11, R3.reuse, R6 ;  /* 0x00000006030b7220 */ /* 0x040fe40000400000 */
[C---:B------:R-:W-:Y:S01]  /*0c80*/  FFMA R2, R3.reuse, R4, R2 ;  /* 0x0000000403027223 */ /* 0x040fe20000000002 */
[----:B------:R-:W-:Y:S01]  /*0c90*/  FFMA R8, R3, R5, R8 ;  /* 0x0000000503087223 */ /* 0x000fe20000000008 */
[----:B------:R-:W-:-:S02]  /*0ca0*/  FFMA R0, R0, R18, R11 ;  /* 0x0000001200007223 */ /* 0x000fc4000000000b */
[C---:B------:R-:W-:Y:S01]  /*0cb0*/  FFMA R16, R9.reuse, R6, R2 ;  /* 0x0000000609107223 */ /* 0x040fe20000000002 */
[----:B------:R-:W-:Y:S01]  /*0cc0*/  FFMA R20, R9, R18, R8 ;  /* 0x0000001209147223 */ /* 0x000fe20000000008 */
[----:B------:R-:W-:-:S05]  /*0cd0*/  FFMA R21, R19, R9, R0 ;  /* 0x0000000913157223 */ /* 0x000fca0000000000 */
[----:B------:R-:W-:-:S04]  /*0ce0*/  FMNMX3 R2, R16, R20, R21, !PT ;  /* 0x0000001410027276 */ /* 0x000fc80007800015 */
[----:B------:R-:W-:-:S04]  /*0cf0*/  IADD3 R0, PT, PT, R2, 0x1800000, RZ ;  /* 0x0180000002007810 */ /* 0x000fc80007ffe0ff */
[----:B------:R-:W-:-:S04]  /*0d00*/  LOP3.LUT R0, R0, 0x7f800000, RZ, 0xc0, !PT ;  /* 0x7f80000000007812 */ /* 0x000fc800078ec0ff */
[----:B------:R-:W-:-:S13]  /*0d10*/  ISETP.GT.U32.AND P1, PT, R0, 0x1ffffff, PT ;  /* 0x01ffffff0000780c */ /* 0x000fda0003f24070 */
[----:B------:R-:W-:Y:S05]  /*0d20*/  @P1 BRA `(.L_x_13) ;  /* 0x0000000000101947 */ /* 0x000fea0003800000 */
[----:B------:R-:W-:Y:S02]  /*0d30*/  MOV R0, R2 ;  /* 0x0000000200007202 */ /* 0x000fe40000000f00 */
[----:B------:R-:W-:-:S07]  /*0d40*/  MOV R2, 0xd60 ;  /* 0x00000d6000027802 */ /* 0x000fce0000000f00 */
[----:B------:R-:W-:Y:S05]  /*0d50*/  CALL.REL.NOINC `($__internal_0_$__cuda_sm20_rcp_rn_f32_slowpath) ;  /* 0x0000003c00fc7944 */ /* 0x000fea0003c00000 */
[----:B------:R-:W-:Y:S05]  /*0d60*/  BRA `(.L_x_14) ;  /* 0x0000000000107947 */ /* 0x000fea0003800000 */
.L_x_13:
[----:B------:R-:W0:Y:S02]  /*0d70*/  MUFU.RCP R9, R2 ;  /* 0x0000000200097308 */ /* 0x000e240000001000 */
[----:B0-----:R-:W-:-:S04]  /*0d80*/  FFMA R0, R2, R9, -1 ;  /* 0xbf80000002007423 */ /* 0x001fc80000000009 */
[----:B------:R-:W-:-:S04]  /*0d90*/  FADD.FTZ R0, -R0, -RZ ;  /* 0x800000ff00007221 */ /* 0x000fc80000010100 */
[----:B------:R-:W-:-:S07]  /*0da0*/  FFMA R9, R9, R0, R9 ;  /* 0x0000000009097223 */ /* 0x000fce0000000009 */
.L_x_14:
[----:B------:R-:W-:Y:S05]  /*0db0*/  BSYNC.RECONVERGENT B2 ;  /* 0x0000000000027941 */ /* 0x000fea0003800200 */
.L_x_12:
        /* <DEDUP_REMOVED lines=22> */
.L_x_16:
[----:B------:R-:W0:Y:S02]  /*0f20*/  MUFU.RCP R9, R2 ;  /* 0x0000000200097308 */ /* 0x000e240000001000 */
[----:B0-----:R-:W-:-:S04]  /*0f30*/  FFMA R0, R2, R9, -1 ;  /* 0xbf80000002007423 */ /* 0x001fc80000000009 */
[----:B------:R-:W-:-:S04]  /*0f40*/  FADD.FTZ R0, -R0, -RZ ;  /* 0x800000ff00007221 */ /* 0x000fc80000010100 */
[----:B------:R-:W-:-:S07]  /*0f50*/  FFMA R9, R9, R0, R9 ;  /* 0x0000000009097223 */ /* 0x000fce0000000009 */
.L_x_17:
[----:B------:R-:W-:Y:S05]  /*0f60*/  BSYNC.RECONVERGENT B2 ;  /* 0x0000000000027941 */ /* 0x000fea0003800200 */
.L_x_15:
        /* <DEDUP_REMOVED lines=22> */
.L_x_19:
[----:B------:R-:W0:Y:S02]  /*10d0*/  MUFU.RCP R9, R2 ;  /* 0x0000000200097308 */ /* 0x000e240000001000 */
[----:B0-----:R-:W-:-:S04]  /*10e0*/  FFMA R0, R2, R9, -1 ;  /* 0xbf80000002007423 */ /* 0x001fc80000000009 */
[----:B------:R-:W-:-:S04]  /*10f0*/  FADD.FTZ R0, -R0, -RZ ;  /* 0x800000ff00007221 */ /* 0x000fc80000010100 */
[----:B------:R-:W-:-:S07]  /*1100*/  FFMA R9, R9, R0, R9 ;  /* 0x0000000009097223 */ /* 0x000fce0000000009 */
.L_x_20:
[----:B------:R-:W-:Y:S05]  /*1110*/  BSYNC.RECONVERGENT B2 ;  /* 0x0000000000027941 */ /* 0x000fea0003800200 */
.L_x_18:
        /* <DEDUP_REMOVED lines=18> */
[----:B------:R-:W-:Y:S01]  /*1240*/  IMAD.MOV.U32 R0, RZ, RZ, R2 ;  /* 0x000000ffff007224 */ /* 0x000fe200078e0002 */
[----:B------:R-:W-:-:S07]  /*1250*/  MOV R2, 0x1270 ;  /* 0x0000127000027802 */ /* 0x000fce0000000f00 */
[----:B------:R-:W-:Y:S05]  /*1260*/  CALL.REL.NOINC `($__internal_0_$__cuda_sm20_rcp_rn_f32_slowpath) ;  /* 0x0000003800b87944 */ /* 0x000fea0003c00000 */
[----:B------:R-:W-:Y:S05]  /*1270*/  BRA `(.L_x_23) ;  /* 0x0000000000107947 */ /* 0x000fea0003800000 */
.L_x_22:
[----:B------:R-:W0:Y:S02]  /*1280*/  MUFU.RCP R9, R2 ;  /* 0x0000000200097308 */ /* 0x000e240000001000 */
[----:B0-----:R-:W-:-:S04]  /*1290*/  FFMA R0, R2, R9, -1 ;  /* 0xbf80000002007423 */ /* 0x001fc80000000009 */
[----:B------:R-:W-:-:S04]  /*12a0*/  FADD.FTZ R0, -R0, -RZ ;  /* 0x800000ff00007221 */ /* 0x000fc80000010100 */
[----:B------:R-:W-:-:S07]  /*12b0*/  FFMA R9, R9, R0, R9 ;  /* 0x0000000009097223 */ /* 0x000fce0000000009 */
.L_x_23:
[----:B------:R-:W-:Y:S05]  /*12c0*/  BSYNC.RECONVERGENT B2 ;  /* 0x0000000000027941 */ /* 0x000fea0003800200 */
.L_x_21:
        /* <DEDUP_REMOVED lines=22> */
.L_x_25:
[----:B------:R-:W0:Y:S02]  /*1430*/  MUFU.RCP R9, R2 ;  /* 0x0000000200097308 */ /* 0x000e240000001000 */
[----:B0-----:R-:W-:-:S04]  /*1440*/  FFMA R0, R2, R9, -1 ;  /* 0xbf80000002007423 */ /* 0x001fc80000000009 */
[----:B------:R-:W-:-:S04]  /*1450*/  FADD.FTZ R0, -R0, -RZ ;  /* 0x800000ff00007221 */ /* 0x000fc80000010100 */
[----:B------:R-:W-:-:S07]  /*1460*/  FFMA R9, R9, R0, R9 ;  /* 0x0000000009097223 */ /* 0x000fce0000000009 */
.L_x_26:
[----:B------:R-:W-:Y:S05]  /*1470*/  BSYNC.RECONVERGENT B2 ;  /* 0x0000000000027941 */ /* 0x000fea0003800200 */
.L_x_24:
        /* <DEDUP_REMOVED lines=22> */
.L_x_28:
[----:B------:R-:W0:Y:S02]  /*15e0*/  MUFU.RCP R9, R2 ;  /* 0x0000000200097308 */ /* 0x000e240000001000 */
[----:B0-----:R-:W-:-:S04]  /*15f0*/  FFMA R0, R2, R9, -1 ;  /* 0xbf80000002007423 */ /* 0x001fc80000000009 */
[----:B------:R-:W-:-:S04]  /*1600*/  FADD.FTZ R0, -R0, -RZ ;  /* 0x800000ff00007221 */ /* 0x000fc80000010100 */
[----:B------:R-:W-:-:S07]  /*1610*/  FFMA R9, R9, R0, R9 ;  /* 0x0000000009097223 */ /* 0x000fce0000000009 */
.L_x_29:
[----:B------:R-:W-:Y:S05]  /*1620*/  BSYNC.RECONVERGENT B2 ;  /* 0x0000000000027941 */ /* 0x000fea0003800200 */
.L_x_27:
[-C--:B------:R-:W-:Y:S01]  /*1630*/  FMUL R0, R20, R9.reuse ;  /* 0x0000000914007220 */ /* 0x080fe20000400000 */
[-C--:B------:R-:W-:Y:S01]  /*1640*/  FMUL R3, R16, R9.reuse ;  /* 0x0000000910037220 */ /* 0x080fe20000400000 */
[----:B------:R-:W-:Y:S01]  /*1650*/  FMUL R9, R21, R9 ;  /* 0x0000000915097220 */ /* 0x000fe20000400000 */
[----:B------:R-:W-:Y:S01]  /*1660*/  BSSY.RECONVERGENT B2, `(.L_x_30) ;  /* 0x0000017000027945 */ /* 0x000fe20003800200 */
[----:B------:R-:W-:Y:S01]  /*1670*/  FMUL R8, R7, R0 ;  /* 0x0000000007087220 */ /* 0x000fe20000400000 */
[CC--:B------:R-:W-:Y:S01]  /*1680*/  FMUL R2, R0.reuse, R5.reuse ;  /* 0x0000000500027220 */ /* 0x0c0fe20000400000 */
        /* <DEDUP_REMOVED lines=16> */
.L_x_31:
[----:B------:R-:W0:Y:S02]  /*1790*/  MUFU.RCP R9, R2 ;  /* 0x0000000200097308 */ /* 0x000e240000001000 */
[----:B0-----:R-:W-:-:S04]  /*17a0*/  FFMA R0, R2, R9, -1 ;  /* 0xbf80000002007423 */ /* 0x001fc80000000009 */
[----:B------:R-:W-:-:S04]  /*17b0*/  FADD.FTZ R0, -R0, -RZ ;  /* 0x800000ff00007221 */ /* 0x000fc80000010100 */
[----:B------:R-:W-:-:S07]  /*17c0*/  FFMA R9, R9, R0, R9 ;  /* 0x0000000009097223 */ /* 0x000fce0000000009 */
.L_x_32:
[----:B------:R-:W-:Y:S05]  /*17d0*/  BSYNC.RECONVERGENT B2 ;  /* 0x0000000000027941 */ /* 0x000fea0003800200 */
.L_x_30:
[----:B------:R-:W0:Y:S01]  /*17e0*/  S2UR UR6, SR_CgaCtaId ;  /* 0x00000000000679c3 */ /* 0x000e220000008800 */
[-C--:B------:R-:W-:Y:S01]  /*17f0*/  FMUL R3, R18, R9.reuse ;  /* 0x0000000912037220 */ /* 0x080fe20000400000 */
[----:B------:R-:W-:Y:S01]  /*1800*/  UMOV UR5, 0x400 ;  /* 0x0000040000057882 */ /* 0x000fe20000000000 */
[----:B------:R-:W-:Y:S01]  /*1810*/  FMUL R0, R6, R9 ;  /* 0x0000000906007220 */ /* 0x000fe20000400000 */
[----:B------:R-:W-:Y:S01]  /*1820*/  UIADD3 UR4, UPT, UPT, UR5, 0x180, URZ ;  /* 0x0000018005047890 */ /* 0x000fe2000fffe0ff */
[----:B------:R-:W-:Y:S01]  /*1830*/  FMUL R4, R14, R3 ;  /* 0x000000030e047220 */ /* 0x000fe20000400000 */
[----:B------:R-:W-:-:S03]  /*1840*/  FMUL R2, R19, R9 ;  /* 0x0000000913027220 */ /* 0x000fc60000400000 */
[----:B------:R-:W-:-:S04]  /*1850*/  FFMA R0, R15, R0, R4 ;  /* 0x000000000f007223 */ /* 0x000fc80000000004 */
[----:B------:R-:W-:Y:S01]  /*1860*/  FFMA R0, R17, R2, R0 ;  /* 0x0000000211007223 */ /* 0x000fe20000000000 */
[----:B0-----:R-:W-:Y:S02]  /*1870*/  ULEA UR4, UR6, UR4, 0x18 ;  /* 0x0000000406047291 */ /* 0x001fe4000f8ec0ff */
[----:B------:R-:W-:-:S04]  /*1880*/  ULEA UR7, UR6, UR5, 0x18 ;  /* 0x0000000506077291 */ /* 0x000fc8000f8ec0ff */
[----:B------:R-:W-:Y:S01]  /*1890*/  LEA R3, R65, UR4, 0x2 ;  /* 0x0000000441037c11 */ /* 0x000fe2000f8e10ff */
[----:B------:R-:W-:-:S04]  /*18a0*/  UIADD3 UR4, UPT, UPT, UR5, 0x6c0, URZ ;  /* 0x000006c005047890 */ /* 0x000fc8000fffe0ff */
[----:B------:R-:W-:Y:S01]  /*18b0*/  STS [R3], R0 ;  /* 0x0000000003007388 */ /* 0x000fe20000000800 */
[----:B------:R-:W-:-:S03]  /*18c0*/  ULEA UR4, UR6, UR4, 0x18 ;  /* 0x0000000406047291 */ /* 0x000fc6000f8ec0ff */
[----:B------:R-:W0:Y:S04]  /*18d0*/  LDS.128 R4, [UR7+0x180] ;  /* 0x00018007ff047984 */ /* 0x000e280008000c00 */
[----:B------:R-:W1:Y:S04]  /*18e0*/  LDS.128 R8, [UR7+0x190] ;  /* 0x00019007ff087984 */ /* 0x000e680008000c00 */
[----:B------:R-:W2:Y:S01]  /*18f0*/  LDS.128 R20, [UR7+0x1a0] ;  /* 0x0001a007ff147984 */ /* 0x000ea20008000c00 */
[-C--:B0-----:R-:W-:Y:S02]  /*1900*/  FSETP.GEU.AND P3, PT, R5, R0.reuse, PT ;  /* 0x000000000500720b */ /* 0x081fe40003f6e000 */
[-C--:B------:R-:W-:Y:S01]  /*1910*/  FSETP.GEU.AND P2, PT, R4, R0.reuse, PT ;  /* 0x000000000400720b */ /* 0x080fe20003f4e000 */
[----:B------:R-:W-:Y:S01]  /*1920*/  HFMA2 R4, -RZ, RZ, 0, 1.1920928955078125e-07 ;  /* 0x00000002ff047431 */ /* 0x000fe200000001ff */
[----:B------:R-:W-:-:S02]  /*1930*/  FSETP.GEU.AND P1, PT, R6, R0, PT ;  /* 0x000000000600720b */ /* 0x000fc40003f2e000 */
[----:B------:R-:W-:-:S07]  /*1940*/  SEL R2, RZ, 0x1, P3 ;  /* 0x00000001ff027807 */ /* 0x000fce0001800000 */
[----:B------:R-:W-:Y:S02]  /*1950*/  @P3 IADD3 R4, PT, PT, RZ, 0x1, RZ ;  /* 0x00000001ff043810 */ /* 0x000fe40007ffe0ff */
[----:B------:R-:W-:Y:S02]  /*1960*/  @P2 IADD3 R4, PT, PT, R2, RZ, RZ ;  /* 0x000000ff02042210 */ /* 0x000fe40007ffe0ff */
[-C--:B------:R-:W-:Y:S02]  /*1970*/  FSETP.GEU.AND P2, PT, R7, R0.reuse, PT ;  /* 0x000000000700720b */ /* 0x080fe40003f4e000 */
[C---:B------:R-:W-:Y:S02]  /*1980*/  IADD3 R2, PT, PT, R4.reuse, 0x1, RZ ;  /* 0x0000000104027810 */ /* 0x040fe40007ffe0ff */
[----:B------:R-:W-:Y:S02]  /*1990*/  @P1 IADD3 R2, PT, PT, R4, RZ, RZ ;  /* 0x000000ff04021210 */ /* 0x000fe40007ffe0ff */
[----:B-1----:R-:W-:Y:S01]  /*19a0*/  FSETP.GEU.AND P1, PT, R8, R0, PT ;  /* 0x000000000800720b */ /* 0x002fe20003f2e000 */
[----:B------:R-:W0:Y:S02]  /*19b0*/  LDS.128 R4, [UR7+0x1b0] ;  /* 0x0001b007ff047984 */ /* 0x000e240008000c00 */
[----:B------:R-:W-:-:S04]  /*19c0*/  VIADD R3, R2, 0x1 ;  /* 0x0000000102037836 */ /* 0x000fc80000000000 */
[----:B------:R-:W-:Y:S02]  /*19d0*/  @P2 IADD3 R3, PT, PT, R2, RZ, RZ ;  /* 0x000000ff02032210 */ /* 0x000fe40007ffe0ff */
[-C--:B------:R-:W-:Y:S02]  /*19e0*/  FSETP.GEU.AND P2, PT, R9, R0.reuse, PT ;  /* 0x000000000900720b */ /* 0x080fe40003f4e000 */
[C---:B------:R-:W-:Y:S02]  /*19f0*/  IADD3 R2, PT, PT, R3.reuse, 0x1, RZ ;  /* 0x0000000103027810 */ /* 0x040fe40007ffe0ff */
[----:B------:R-:W-:Y:S02]  /*1a00*/  @P1 IADD3 R2, PT, PT, R3, RZ, RZ ;  /* 0x000000ff03021210 */ /* 0x000fe40007ffe0ff */
[----:B------:R-:W-:Y:S02]  /*1a10*/  FSETP.GEU.AND P1, PT, R10, R0, PT ;  /* 0x000000000a00720b */ /* 0x000fe40003f2e000 */
[----:B------:R-:W-:-:S05]  /*1a20*/  IADD3 R3, PT, PT, R2, 0x1, RZ ;  /* 0x0000000102037810 */ /* 0x000fca0007ffe0ff */
[----:B------:R-:W-:Y:S02]  /*1a30*/  @P2 IADD3 R3, PT, PT, R2, RZ, RZ ;  /* 0x000000ff02032210 */ /* 0x000fe40007ffe0ff */
[-C--:B------:R-:W-:Y:S02]  /*1a40*/  FSETP.GEU.AND P2, PT, R11, R0.reuse, PT ;  /* 0x000000000b00720b */ /* 0x080fe40003f4e000 */
[C---:B------:R-:W-:Y:S02]  /*1a50*/  IADD3 R2, PT, PT, R3.reuse, 0x1, RZ ;  /* 0x0000000103027810 */ /* 0x040fe40007ffe0ff */
[----:B------:R-:W-:Y:S02]  /*1a60*/  @P1 IADD3 R2, PT, PT, R3, RZ, RZ ;  /* 0x000000ff03021210 */ /* 0x000fe40007ffe0ff */
[----:B--2---:R-:W-:Y:S02]  /*1a70*/  FSETP.GEU.AND P1, PT, R20, R0, PT ;  /* 0x000000001400720b */ /* 0x004fe40003f2e000 */
[----:B------:R-:W-:-:S05]  /*1a80*/  IADD3 R3, PT, PT, R2, 0x1, RZ ;  /* 0x0000000102037810 */ /* 0x000fca0007ffe0ff */
[----:B------:R-:W-:Y:S02]  /*1a90*/  @P2 IADD3 R3, PT, PT, R2, RZ, RZ ;  /* 0x000000ff02032210 */ /* 0x000fe40007ffe0ff */
[-C--:B------:R-:W-:Y:S02]  /*1aa0*/  FSETP.GEU.AND P2, PT, R21, R0.reuse, PT ;  /* 0x000000001500720b */ /* 0x080fe40003f4e000 */
[C---:B------:R-:W-:Y:S02]  /*1ab0*/  IADD3 R2, PT, PT, R3.reuse, 0x1, RZ ;  /* 0x0000000103027810 */ /* 0x040fe40007ffe0ff */
[----:B------:R-:W-:Y:S02]  /*1ac0*/  @P1 IADD3 R2, PT, PT, R3, RZ, RZ ;  /* 0x000000ff03021210 */ /* 0x000fe40007ffe0ff */
[----:B------:R-:W-:-:S03]  /*1ad0*/  FSETP.GEU.AND P1, PT, R22, R0, PT ;  /* 0x000000001600720b */ /* 0x000fc60003f2e000 */
[----:B------:R-:W-:-:S04]  /*1ae0*/  VIADD R3, R2, 0x1 ;  /* 0x0000000102037836 */ /* 0x000fc80000000000 */
[----:B------:R-:W-:Y:S02]  /*1af0*/  @P2 IADD3 R3, PT, PT, R2, RZ, RZ ;  /* 0x000000ff02032210 */ /* 0x000fe40007ffe0ff */
[-C--:B------:R-:W-:Y:S02]  /*1b00*/  FSETP.GEU.AND P2, PT, R23, R0.reuse, PT ;  /* 0x000000001700720b */ /* 0x080fe40003f4e000 */
[C---:B------:R-:W-:Y:S02]  /*1b10*/  IADD3 R2, PT, PT, R3.reuse, 0x1, RZ ;  /* 0x0000000103027810 */ /* 0x040fe40007ffe0ff */
[----:B------:R-:W-:Y:S02]  /*1b20*/  @P1 IADD3 R2, PT, PT, R3, RZ, RZ ;  /* 0x000000ff03021210 */ /* 0x000fe40007ffe0ff */
[----:B0-----:R-:W-:Y:S02]  /*1b30*/  FSETP.GEU.AND P1, PT, R4, R0, PT ;  /* 0x000000000400720b */ /* 0x001fe40003f2e000 */
[----:B------:R-:W-:-:S05]  /*1b40*/  IADD3 R3, PT, PT, R2, 0x1, RZ ;  /* 0x0000000102037810 */ /* 0x000fca0007ffe0ff */
[----:B------:R-:W-:Y:S02]  /*1b50*/  @P2 IADD3 R3, PT, PT, R2, RZ, RZ ;  /* 0x000000ff02032210 */ /* 0x000fe40007ffe0ff */
[-C--:B------:R-:W-:Y:S02]  /*1b60*/  FSETP.GEU.AND P2, PT, R5, R0.reuse, PT ;  /* 0x000000000500720b */ /* 0x080fe40003f4e000 */
[C---:B------:R-:W-:Y:S02]  /*1b70*/  IADD3 R2, PT, PT, R3.reuse, 0x1, RZ ;  /* 0x0000000103027810 */ /* 0x040fe40007ffe0ff */
[----:B------:R-:W-:Y:S02]  /*1b80*/  @P1 IADD3 R2, PT, PT, R3, RZ, RZ ;  /* 0x000000ff03021210 */ /* 0x000fe40007ffe0ff */
[----:B------:R-:W-:Y:S02]  /*1b90*/  FSETP.GEU.AND P1, PT, R6, R0, PT ;  /* 0x000000000600720b */ /* 0x000fe40003f2e000 */
[----:B------:R-:W-:-:S05]  /*1ba0*/  IADD3 R3, PT, PT, R2, 0x1, RZ ;  /* 0x0000000102037810 */ /* 0x000fca0007ffe0ff */
[----:B------:R-:W-:Y:S02]  /*1bb0*/  @P2 IADD3 R3, PT, PT, R2, RZ, RZ ;  /* 0x000000ff02032210 */ /* 0x000fe40007ffe0ff */
[----:B------:R-:W-:Y:S02]  /*1bc0*/  FSETP.GEU.AND P2, PT, R7, R0, PT ;  /* 0x000000000700720b */ /* 0x000fe40003f4e000 */
[C---:B------:R-:W-:Y:S02]  /*1bd0*/  IADD3 R0, PT, PT, R3.reuse, 0x1, RZ ;  /* 0x0000000103007810 */ /* 0x040fe40007ffe0ff */
[----:B------:R-:W-:Y:S02]  /*1be0*/  @P1 IADD3 R0, PT, PT, R3, RZ, RZ ;  /* 0x000000ff03001210 */ /* 0x000fe40007ffe0ff */
[----:B------:R-:W-:-:S03]  /*1bf0*/  LEA R2, R65, UR4, 0x2 ;  /* 0x0000000441027c11 */ /* 0x000fc6000f8e10ff */
[----:B------:R-:W-:-:S04]  /*1c00*/  VIADD R3, R0, 0x1 ;  /* 0x0000000100037836 */ /* 0x000fc80000000000 */
[----:B------:R-:W-:-:S05]  /*1c10*/  @P2 IADD3 R3, PT, PT, R0, RZ, RZ ;  /* 0x000000ff00032210 */ /* 0x000fca0007ffe0ff */
[----:B------:R-:W-:Y:S04]  /*1c20*/  STS [R2], R3 ;  /* 0x0000000302007388 */ /* 0x000fe80000000800 */
[----:B------:R-:W0:Y:S02]  /*1c30*/  LDS R0, [UR7+0x6c0] ;  /* 0x0006c007ff007984 */ /* 0x000e240008000800 */
[----:B0-----:R-:W-:-:S13]  /*1c40*/  ISETP.NE.OR P0, PT, R3, R0, !P0 ;  /* 0x000000000300720c */ /* 0x001fda0004705670 */
[----:B------:R-:W-:-:S05]  /*1c50*/  @!P0 IADD3 R3, PT, PT, R3, 0x1, RZ ;  /* 0x0000000103038810 */ /* 0x000fca0007ffe0ff */
[----:B------:R-:W-:Y:S04]  /*1c60*/  @!P0 STS [R2], R3 ;  /* 0x0000000302008388 */ /* 0x000fe80000000800 */
[----:B------:R-:W0:Y:S02]  /*1c70*/  LDS R0, [UR7+0x6c4] ;  /* 0x0006c407ff007984 */ /* 0x000e240008000800 */
[----:B0-----:R-:W-:-:S04]  /*1c80*/  ISETP.NE.AND P0, PT, R3, R0, PT ;  /* 0x000000000300720c */ /* 0x001fc80003f05270 */
[----:B------:R-:W-:-:S13]  /*1c90*/  ISETP.LT.U32.OR P0, PT, R65, 0x2, P0 ;  /* 0x000000024100780c */ /* 0x000fda0000701470 */
        /* <DEDUP_REMOVED lines=45> */
[----:B------:R-:W-:-:S05]  /*1f70*/  @!P0 VIADD R3, R3, 0x1 ;  /* 0x0000000103038836 */ /* 0x000fca0000000000 */
        /* <DEDUP_REMOVED lines=18> */
[----:B------:R-:W-:-:S13]  /*20a0*/  ISETP.NE.OR P0, PT, R65, 0xf, P0 ;  /* 0x0000000f4100780c */ /* 0x000fda0000705670 */
[----:B------:R-:W-:-:S05]  /*20b0*/  @!P0 IADD3 R3, PT, PT, R3, 0x1, RZ ;  /* 0x0000000103038810 */ /* 0x000fca0007ffe0ff */
[----:B------:R-:W-:Y:S01]  /*20c0*/  IMAD R12, R3, 0xc, R12 ;  /* 0x0000000c030c7824 */ /* 0x000fe200078e020c */
[----:B------:R0:W-:Y:S04]  /*20d0*/  @!P0 STS [R2], R3 ;  /* 0x0000000302008388 */ /* 0x0001e80000000800 */
[----:B------:R0:W-:Y:S04]  /*20e0*/  STS [R12], R15 ;  /* 0x0000000f0c007388 */ /* 0x0001e80000000800 */
[----:B------:R0:W-:Y:S04]  /*20f0*/  STS [R12+0x4], R14 ;  /* 0x0000040e0c007388 */ /* 0x0001e80000000800 */
[----:B------:R0:W-:Y:S02]  /*2100*/  STS [R12+0x8], R17 ;  /* 0x000008110c007388 */ /* 0x0001e40000000800 */
.L_x_1:
[----:B------:R-:W-:Y:S05]  /*2110*/  BSYNC.RECONVERGENT B0 ;  /* 0x0000000000007941 */ /* 0x000fea0003800200 */
.L_x_0:
[----:B------:R-:W1:Y:S08]  /*2120*/  S2UR UR5, SR_CgaCtaId ;  /* 0x00000000000579c3 */ /* 0x000e700000008800 */
[----:B------:R-:W-:Y:S01]  /*2130*/  BAR.SYNC.DEFER_BLOCKING 0x0 ;  /* 0x0000000000007b1d */ /* 0x000fe20000010000 */
[----:B------:R-:W-:-:S05]  /*2140*/  HFMA2 R78, -RZ, RZ, 0, 0 ;  /* 0x00000000ff4e7431 */ /* 0x000fca00000001ff */
[----:B------:R-:W-:Y:S02]  /*2150*/  UMOV UR4, 0x400 ;  /* 0x0000040000047882 */ /* 0x000fe40000000000 */
[----:B------:R-:W2:Y:S01]  /*2160*/  LDC.64 R76, c[0x4][RZ] ;  /* 0x01000000ff4c7b82 */ /* 0x000ea20000000a00 */
[----:B------:R-:W-:Y:S01]  /*2170*/  BSSY.RECONVERGENT B0, `(.L_x_33) ;  /* 0x0000106000007945 */ /* 0x000fe20003800200 */
[----:B------:R-:W3:Y:S01]  /*2180*/  LDCU UR10, c[0x3][0x8] ;  /* 0x00c00100ff0a77ac */ /* 0x000ee20008000800 */
[----:B-1----:R-:W-:Y:S02]  /*2190*/  ULEA UR6, UR5, UR4, 0x18 ;  /* 0x0000000405067291 */ /* 0x002fe4000f8ec0ff */
[----:B------:R-:W-:-:S04]  /*21a0*/  UIADD3 UR4, UPT, UPT, UR4, 0x1c0, URZ ;  /* 0x000001c004047890 */ /* 0x000fc8000fffe0ff */
[----:B------:R-:W-:Y:S01]  /*21b0*/  ULEA UR4, UR5, UR4, 0x18 ;  /* 0x0000000405047291 */ /* 0x000fe2000f8ec0ff */
[C---:B--2---:R-:W-:Y:S02]  /*21c0*/  IMAD.WIDE.U32 R76, R65.reuse, 0x4, R76 ;  /* 0x00000004414c7825 */ /* 0x044fe400078e004c */
[----:B0-----:R-:W0:Y:S03]  /*21d0*/  LDS.128 R16, [UR6+0x600] ;  /* 0x00060006ff107984 */ /* 0x001e260008000c00 */
[----:B------:R-:W-:Y:S01]  /*21e0*/  LEA R80, R65, UR4, 0x2 ;  /* 0x0000000441507c11 */ /* 0x000fe2000f8e10ff */
[----:B------:R-:W1:Y:S04]  /*21f0*/  LDS.128 R4, [UR6+0x540] ;  /* 0x00054006ff047984 */ /* 0x000e680008000c00 */
[----:B------:R-:W2:Y:S04]  /*2200*/  LDS.128 R20, [UR6+0x550] ;  /* 0x00055006ff147984 */ /* 0x000ea80008000c00 */
[----:B------:R-:W4:Y:S04]  /*2210*/  LDS.128 R24, [UR6+0x560] ;  /* 0x00056006ff187984 */ /* 0x000f280008000c00 */
[----:B------:R-:W1:Y:S04]  /*2220*/  LDS.128 R28, [UR6+0x570] ;  /* 0x00057006ff1c7984 */ /* 0x000e680008000c00 */
[----:B------:R-:W1:Y:S04]  /*2230*/  LDS.128 R32, [UR6+0x580] ;  /* 0x00058006ff207984 */ /* 0x000e680008000c00 */
[----:B------:R-:W1:Y:S04]  /*2240*/  LDS.128 R36, [UR6+0x590] ;  /* 0x00059006ff247984 */ /* 0x000e680008000c00 */
[----:B------:R-:W1:Y:S04]  /*2250*/  LDS.128 R40, [UR6+0x5a0] ;  /* 0x0005a006ff287984 */ /* 0x000e680008000c00 */
[----:B------:R-:W1:Y:S04]  /*2260*/  LDS.128 R44, [UR6+0x5b0] ;  /* 0x0005b006ff2c7984 */ /* 0x000e680008000c00 */
[----:B------:R-:W1:Y:S01]  /*2270*/  LDS.128 R48, [UR6+0x5c0] ;  /* 0x0005c006ff307984 */ /* 0x000e620008000c00 */
[----:B0-----:R-:W-:-:S03]  /*2280*/  MOV R19, 0x7f7fffff ;  /* 0x7f7fffff00137802 */ /* 0x001fc60000000f00 */
[----:B------:R-:W0:Y:S04]  /*2290*/  LDS.128 R52, [UR6+0x5d0] ;  /* 0x0005d006ff347984 */ /* 0x000e280008000c00 */
[----:B------:R-:W0:Y:S04]  /*22a0*/  LDS.128 R56, [UR6+0x5e0] ;  /* 0x0005e006ff387984 */ /* 0x000e280008000c00 */
[----:B------:R-:W0:Y:S01]  /*22b0*/  LDS.128 R60, [UR6+0x5f0] ;  /* 0x0005f006ff3c7984 */ /* 0x000e220008000c00 */
[----:B--234-:R-:W0:Y:S02]  /*22c0*/  LDCU.64 UR6, c[0x3][URZ] ;  /* 0x00c00000ff0677ac */ /* 0x01ce240008000a00 */
.L_x_38:
[----:B------:R-:W-:-:S13]  /*22d0*/  ISETP.GT.U32.AND P0, PT, R65, 0x3df, PT ;  /* 0x000003df4100780c */ /* 0x000fda0003f04070 */
[----:B------:R-:W-:Y:S05]  /*22e0*/  @P0 BRA `(.L_x_34) ;  /* 0x0000000c00b80947 */ /* 0x000fea0003800000 */
[----:B------:R-:W2:Y:S01]  /*22f0*/  LDG.E R75, desc[UR8][R76.64] ;  /* 0x000000084c4b7981 */ /* 0x000ea2000c1e1900 */
[----:B------:R-:W-:Y:S01]  /*2300*/  ISETP.GT.U32.AND P0, PT, R65, 0x9f, PT ;  /* 0x0000009f4100780c */ /* 0x000fe20003f04070 */
[----:B------:R-:W-:Y:S01]  /*2310*/  BSSY.RECONVERGENT B2, `(.L_x_35) ;  /* 0x0000092000027945 */ /* 0x000fe20003800200 */
[----:B--2---:R-:W-:-:S11]  /*2320*/  SHF.R.U32.HI R2, RZ, 0x2, R75 ;  /* 0x00000002ff027819 */ /* 0x004fd6000001164b */
[----:B------:R2:W-:Y:S01]  /*2330*/  @!P0 STS [R80], R75 ;  /* 0x0000004b50008388 */ /* 0x0005e20000000800 */
[C---:B------:R-:W-:Y:S02]  /*2340*/  SHF.L.U32 R0, R75.reuse, 0x2, RZ ;  /* 0x000000024b007819 */ /* 0x040fe400000006ff */
[----:B------:R-:W-:Y:S02]  /*2350*/  SHF.R.U32.HI R3, RZ, 0x4, R75 ;  /* 0x00000004ff037819 */ /* 0x000fe4000001164b */
[----:B------:R-:W-:Y:S02]  /*2360*/  LOP3.LUT R66, R75, 0xc, RZ, 0xc0, !PT ;  /* 0x0000000c4b427812 */ /* 0x000fe400078ec0ff */
[----:B------:R-:W-:Y:S02]  /*2370*/  LOP3.LUT R71, R2, 0xc, RZ, 0xc0, !PT ;  /* 0x0000000c02477812 */ /* 0x000fe400078ec0ff */
[----:B------:R-:W-:Y:S01]  /*2380*/  LOP3.LUT R67, R0, 0xc, RZ, 0xc0, !PT ;  /* 0x0000000c00437812 */ /* 0x000fe200078ec0ff */
[----:B------:R-:W3:Y:S01]  /*2390*/  LDC R84, c[0x3][R66+0xc] ;  /* 0x00c0030042547b82 */ /* 0x000ee20000000800 */
[----:B------:R-:W-:-:S02]  /*23a0*/  LOP3.LUT R0, R3, 0xc, RZ, 0xc0, !PT ;  /* 0x0000000c03007812 */ /* 0x000fc400078ec0ff */
[--C-:B------:R-:W-:Y:S02]  /*23b0*/  SHF.R.U32.HI R9, RZ, 0x6, R75.reuse ;  /* 0x00000006ff097819 */ /* 0x100fe4000001164b */
[--C-:B------:R-:W-:Y:S02]  /*23c0*/  SHF.R.U32.HI R64, RZ, 0x8, R75.reuse ;  /* 0x00000008ff407819 */ /* 0x100fe4000001164b */
[----:B------:R-:W-:Y:S01]  /*23d0*/  SHF.R.U32.HI R69, RZ, 0xa, R75 ;  /* 0x0000000aff457819 */ /* 0x000fe2000001164b */
[----:B------:R-:W4:Y:S01]  /*23e0*/  LDC R3, c[0x3][R66+0x2c] ;  /* 0x00c00b0042037b82 */ /* 0x000f220000000800 */
[----:B------:R-:W-:Y:S02]  /*23f0*/  LOP3.LUT R9, R9, 0xc, RZ, 0xc0, !PT ;  /* 0x0000000c09097812 */ /* 0x000fe400078ec0ff */
[----:B------:R-:W-:Y:S02]  /*2400*/  LOP3.LUT R64, R64, 0xc, RZ, 0xc0, !PT ;  /* 0x0000000c40407812 */ /* 0x000fe400078ec0ff */
[----:B------:R-:W-:-:S02]  /*2410*/  LOP3.LUT R69, R69, 0xc, RZ, 0xc0, !PT ;  /* 0x0000000c45457812 */ /* 0x000fc400078ec0ff */
[--C-:B------:R-:W-:Y:S01]  /*2420*/  SHF.R.U32.HI R70, RZ, 0xc, R75.reuse ;  /* 0x0000000cff467819 */ /* 0x100fe2000001164b */
[----:B------:R-:W4:Y:S01]  /*2430*/  LDC R8, c[0x3][R71+0x2c] ;  /* 0x00c00b0047087b82 */ /* 0x000f220000000800 */
[--C-:B------:R-:W-:Y:S02]  /*2440*/  SHF.R.U32.HI R79, RZ, 0xe, R75.reuse ;  /* 0x0000000eff4f7819 */ /* 0x100fe4000001164b */
[----:B------:R-:W-:Y:S02]  /*2450*/  LOP3.LUT R70, R70, 0xc, RZ, 0xc0, !PT ;  /* 0x0000000c46467812 */ /* 0x000fe400078ec0ff */
[----:B------:R-:W-:Y:S02]  /*2460*/  LOP3.LUT R79, R79, 0xc, RZ, 0xc0, !PT ;  /* 0x0000000c4f4f7812 */ /* 0x000fe400078ec0ff */
[--C-:B------:R-:W-:Y:S01]  /*2470*/  SHF.R.U32.HI R88, RZ, 0x10, R75.reuse ;  /* 0x00000010ff587819 */ /* 0x100fe2000001164b */
[----:B------:R-:W4:Y:S01]  /*2480*/  LDC R2, c[0x3][R67+0x2c] ;  /* 0x00c00b0043027b82 */ /* 0x000f220000000800 */
[----:B------:R-:W-:-:S02]  /*2490*/  SHF.R.U32.HI R83, RZ, 0x12, R75 ;  /* 0x00000012ff537819 */ /* 0x000fc4000001164b */
[--C-:B------:R-:W-:Y:S02]  /*24a0*/  SHF.R.U32.HI R81, RZ, 0x14, R75.reuse ;  /* 0x00000014ff517819 */ /* 0x100fe4000001164b */
[----:B------:R-:W-:Y:S02]  /*24b0*/  SHF.R.U32.HI R68, RZ, 0x16, R75 ;  /* 0x00000016ff447819 */ /* 0x000fe4000001164b */
[----:B------:R-:W-:Y:S01]  /*24c0*/  LOP3.LUT R88, R88, 0xc, RZ, 0xc0, !PT ;  /* 0x0000000c58587812 */ /* 0x000fe200078ec0ff */
[----:B------:R-:W5:Y:S01]  /*24d0*/  LDC R11, c[0x3][R0+0x2c] ;  /* 0x00c00b00000b7b82 */ /* 0x000f620000000800 */
[----:B------:R-:W-:Y:S02]  /*24e0*/  LOP3.LUT R83, R83, 0xc, RZ, 0xc0, !PT ;  /* 0x0000000c53537812 */ /* 0x000fe400078ec0ff */
[----:B------:R-:W-:Y:S02]  /*24f0*/  LOP3.LUT R81, R81, 0xc, RZ, 0xc0, !PT ;  /* 0x0000000c51517812 */ /* 0x000fe400078ec0ff */
[----:B------:R-:W-:-:S03]  /*2500*/  LOP3.LUT R68, R68, 0xc, RZ, 0xc0, !PT ;  /* 0x0000000c44447812 */ /* 0x000fc600078ec0ff */
[----:B------:R-:W5:Y:S08]  /*2510*/  LDC R10, c[0x3][R9+0x2c] ;  /* 0x00c00b00090a7b82 */ /* 0x000f700000000800 */
[----:B------:R-:W1:Y:S08]  /*2520*/  LDC R87, c[0x3][R64+0x2c] ;  /* 0x00c00b0040577b82 */ /* 0x000e700000000800 */
[----:B------:R-:W1:Y:S08]  /*2530*/  LDC R13, c[0x3][R69+0x2c] ;  /* 0x00c00b00450d7b82 */ /* 0x000e700000000800 */
[----:B------:R-:W0:Y:S01]  /*2540*/  LDC R85, c[0x3][R70+0x2c] ;  /* 0x00c00b0046557b82 */ /* 0x000e220000000800 */
[----:B----4-:R-:W-:-:S07]  /*2550*/  IADD3 R2, PT, PT, R8, R3, R2 ;  /* 0x0000000308027210 */ /* 0x010fce0007ffe002 */
[----:B------:R-:W0:Y:S08]  /*2560*/  LDC R86, c[0x3][R79+0x2c] ;  /* 0x00c00b004f567b82 */ /* 0x000e300000000800 */
[----:B------:R-:W4:Y:S01]  /*2570*/  LDC R3, c[0x3][R67+0xc] ;  /* 0x00c0030043037b82 */ /* 0x000f220000000800 */
[----:B-----5:R-:W-:-:S07]  /*2580*/  IADD3 R2, PT, PT, R10, R11, R2 ;  /* 0x0000000b0a027210 */ /* 0x020fce0007ffe002 */
[----:B------:R-:W5:Y:S01]  /*2590*/  LDC R71, c[0x3][R71+0xc] ;  /* 0x00c0030047477b82 */ /* 0x000f620000000800 */
[----:B------:R-:W-:-:S04]  /*25a0*/  SHF.R.U32.HI R10, RZ, 0x1a, R75 ;  /* 0x0000001aff0a7819 */ /* 0x000fc8000001164b */
[----:B------:R-:W-:-:S03]  /*25b0*/  LOP3.LUT R10, R10, 0xc, RZ, 0xc0, !PT ;  /* 0x0000000c0a0a7812 */ /* 0x000fc600078ec0ff */
[----:B------:R-:W2:Y:S01]  /*25c0*/  LDC R0, c[0x3][R0+0xc] ;  /* 0x00c0030000007b82 */ /* 0x000ea20000000800 */
[----:B-1----:R-:W-:-:S07]  /*25d0*/  IADD3 R87, PT, PT, R13, R87, R2 ;  /* 0x000000570d577210 */ /* 0x002fce0007ffe002 */
[----:B------:R-:W1:Y:S01]  /*25e0*/  LDC R9, c[0x3][R9+0xc] ;  /* 0x00c0030009097b82 */ /* 0x000e620000000800 */
[--C-:B------:R-:W-:Y:S02]  /*25f0*/  SHF.R.U32.HI R2, RZ, 0x18, R75.reuse ;  /* 0x00000018ff027819 */ /* 0x100fe4000001164b */
[----:B------:R-:W-:Y:S02]  /*2600*/  SHF.R.U32.HI R13, RZ, 0x1e, R75 ;  /* 0x0000001eff0d7819 */ /* 0x000fe4000001164b */
[----:B------:R-:W-:Y:S02]  /*2610*/  LOP3.LUT R2, R2, 0xc, RZ, 0xc0, !PT ;  /* 0x0000000c02027812 */ /* 0x000fe400078ec0ff */
[----:B------:R-:W-:Y:S01]  /*2620*/  SHF.L.U32 R13, R13, 0x2, RZ ;  /* 0x000000020d0d7819 */ /* 0x000fe200000006ff */
[----:B------:R-:W1:Y:S08]  /*2630*/  LDC R8, c[0x3][R88+0x2c] ;  /* 0x00c00b0058087b82 */ /* 0x000e700000000800 */
[----:B------:R-:W1:Y:S01]  /*2640*/  LDC R11, c[0x3][R83+0x2c] ;  /* 0x00c00b00530b7b82 */ /* 0x000e620000000800 */
[----:B0-----:R-:W-:-:S07]  /*2650*/  IADD3 R86, PT, PT, R86, R85, R87 ;  /* 0x0000005556567210 */ /* 0x001fce0007ffe057 */
[----:B------:R-:W0:Y:S01]  /*2660*/  LDC R64, c[0x3][R64+0xc] ;  /* 0x00c0030040407b82 */ /* 0x000e220000000800 */
[C---:B----4-:R-:W-:Y:S01]  /*2670*/  FFMA R90, R3.reuse, R6, RZ ;  /* 0x00000006035a7223 */ /* 0x050fe200000000ff */
[----:B------:R-:W-:Y:S01]  /*2680*/  FFMA R87, R4, R3, RZ ;  /* 0x0000000304577223 */ /* 0x000fe200000000ff */
[----:B------:R-:W-:Y:S02]  /*2690*/  FFMA R89, R3, R5, RZ ;  /* 0x0000000503597223 */ /* 0x000fe400000000ff */
[C---:B---3--:R-:W-:Y:S01]  /*26a0*/  FFMA R3, R84.reuse, R21, R90 ;  /* 0x0000001554037223 */ /* 0x048fe2000000005a */
[----:B------:R-:W-:Y:S01]  /*26b0*/  FFMA R92, R84, R7, R87 ;  /* 0x00000007545c7223 */ /* 0x000fe20000000057 */
[----:B------:R-:W-:Y:S01]  /*26c0*/  FFMA R89, R20, R84, R89 ;  /* 0x0000005414597223 */ /* 0x000fe20000000059 */
[----:B------:R-:W3:Y:S01]  /*26d0*/  LDC R66, c[0x3][R81+0x2c] ;  /* 0x00c00b0051427b82 */ /* 0x000ee20000000800 */
[----:B-----5:R-:W-:Y:S01]  /*26e0*/  FFMA R90, R24, R71, R3 ;  /* 0x00000047185a7223 */ /* 0x020fe20000000003 */
[C---:B------:R-:W-:Y:S01]  /*26f0*/  FFMA R87, R71.reuse, R22, R92 ;  /* 0x0000001647577223 */ /* 0x040fe2000000005c */
[----:B------:R-:W-:-:S05]  /*2700*/  FFMA R89, R71, R23, R89 ;  /* 0x0000001747597223 */ /* 0x000fca0000000059 */
[----:B------:R-:W3:Y:S01]  /*2710*/  LDC R67, c[0x3][R68+0x2c] ;  /* 0x00c00b0044437b82 */ /* 0x000ee20000000800 */
[C---:B--2---:R-:W-:Y:S01]  /*2720*/  FFMA R87, R0.reuse, R25, R87 ;  /* 0x0000001900577223 */ /* 0x044fe20000000057 */
[C---:B------:R-:W-:Y:S01]  /*2730*/  FFMA R71, R0.reuse, R27, R90 ;  /* 0x0000001b00477223 */ /* 0x040fe2000000005a */
[----:B------:R-:W-:-:S05]  /*2740*/  FFMA R92, R0, R26, R89 ;  /* 0x0000001a005c7223 */ /* 0x000fca0000000059 */
[----:B------:R-:W2:Y:S01]  /*2750*/  LDC R69, c[0x3][R69+0xc] ;  /* 0x00c0030045457b82 */ /* 0x000ea20000000800 */
[----:B-1----:R-:W-:Y:S01]  /*2760*/  FFMA R87, R28, R9, R87 ;  /* 0x000000091c577223 */ /* 0x002fe20000000057 */
[C---:B------:R-:W-:Y:S01]  /*2770*/  FFMA R90, R9.reuse, R30, R71 ;  /* 0x0000001e095a7223 */ /* 0x040fe20000000047 */
[----:B------:R-:W-:-:S05]  /*2780*/  FFMA R89, R9, R29, R92 ;  /* 0x0000001d09597223 */ /* 0x000fca000000005c */
[----:B------:R-:W1:Y:S08]  /*2790*/  LDC R73, c[0x3][R2+0x2c] ;  /* 0x00c00b0002497b82 */ /* 0x000e700000000800 */
[----:B------:R-:W1:Y:S01]  /*27a0*/  LDC R72, c[0x3][R10+0x2c] ;  /* 0x00c00b000a487b82 */ /* 0x000e620000000800 */
[----:B------:R-:W-:-:S07]  /*27b0*/  IADD3 R71, PT, PT, R11, R8, R86 ;  /* 0x000000080b477210 */ /* 0x000fce0007ffe056 */
[----:B------:R-:W4:Y:S01]  /*27c0*/  LDC R70, c[0x3][R70+0xc] ;  /* 0x00c0030046467b82 */ /* 0x000f220000000800 */
[C---:B0-----:R-:W-:Y:S01]  /*27d0*/  FFMA R8, R64.reuse, R31, R87 ;  /* 0x0000001f40087223 */ /* 0x041fe20000000057 */
[----:B------:R-:W-:Y:S01]  /*27e0*/  FFMA R11, R64, R33, R90 ;  /* 0x00000021400b7223 */ /* 0x000fe2000000005a */
[----:B------:R-:W-:-:S05]  /*27f0*/  FFMA R86, R32, R64, R89 ;  /* 0x0000004020567223 */ /* 0x000fca0000000059 */
[----:B------:R-:W0:Y:S08]  /*2800*/  LDC R74, c[0x3][R13+0x2c] ;  /* 0x00c00b000d4a7b82 */ /* 0x000e300000000800 */
[----:B------:R-:W5:Y:S01]  /*2810*/  LDC R79, c[0x3][R79+0xc] ;  /* 0x00c003004f4f7b82 */ /* 0x000f620000000800 */
[----:B---3--:R-:W-:-:S07]  /*2820*/  IADD3 R66, PT, PT, R67, R66, R71 ;  /* 0x0000004243427210 */ /* 0x008fce0007ffe047 */
[----:B------:R-:W3:Y:S01]  /*2830*/  LDC R82, c[0x3][R88+0xc] ;  /* 0x00c0030058527b82 */ /* 0x000ee20000000800 */
[C---:B--2---:R-:W-:Y:S01]  /*2840*/  FFMA R67, R69.reuse, R34, R8 ;  /* 0x0000002245437223 */ /* 0x044fe20000000008 */
[----:B------:R-:W-:Y:S01]  /*2850*/  FFMA R8, R36, R69, R11 ;  /* 0x0000004524087223 */ /* 0x000fe2000000000b */
[----:B------:R-:W-:-:S05]  /*2860*/  FFMA R71, R69, R35, R86 ;  /* 0x0000002345477223 */ /* 0x000fca0000000056 */
[----:B------:R-:W2:Y:S08]  /*2870*/  LDC R85, c[0x3][R83+0xc] ;  /* 0x00c0030053557b82 */ /* 0x000eb00000000800 */
[----:B------:R-:W2:Y:S01]  /*2880*/  LDC R84, c[0x3][R81+0xc] ;  /* 0x00c0030051547b82 */ /* 0x000ea20000000800 */
[----:B-1----:R-:W-:-:S07]  /*2890*/  IADD3 R73, PT, PT, R72, R73, R66 ;  /* 0x0000004948497210 */ /* 0x002fce0007ffe042 */
[----:B------:R1:W2:Y:S01]  /*28a0*/  LDC R3, c[0x3][R68+0xc] ;  /* 0x00c0030044037b82 */ /* 0x0002a20000000800 */
[C---:B----4-:R-:W-:Y:S01]  /*28b0*/  FFMA R11, R70.reuse, R37, R67 ;  /* 0x00000025460b7223 */ /* 0x050fe20000000043 */
[C---:B------:R-:W-:Y:S01]  /*28c0*/  FFMA R69, R70.reuse, R39, R8 ;  /* 0x0000002746457223 */ /* 0x040fe20000000008 */
[----:B------:R-:W-:-:S05]  /*28d0*/  FFMA R64, R70, R38, R71 ;  /* 0x0000002646407223 */ /* 0x000fca0000000047 */
[----:B------:R-:W4:Y:S01]  /*28e0*/  LDC R2, c[0x3][R2+0xc] ;  /* 0x00c0030002027b82 */ /* 0x000f220000000800 */
[----:B0-----:R-:W-:-:S04]  /*28f0*/  IADD3 R67, PT, PT, R73, R74, RZ ;  /* 0x0000004a49437210 */ /* 0x001fc80007ffe0ff */
[----:B-1----:R-:W-:Y:S02]  /*2900*/  LOP3.LUT R68, R67, 0xff, RZ, 0xc0, !PT ;  /* 0x000000ff43447812 */ /* 0x002fe400078ec0ff */
[----:B------:R-:W-:Y:S01]  /*2910*/  SHF.R.U32.HI R66, RZ, 0x8, R67 ;  /* 0x00000008ff427819 */ /* 0x000fe20000011643 */
[----:B------:R0:W1:Y:S01]  /*2920*/  LDC R9, c[0x3][R10+0xc] ;  /* 0x00c003000a097b82 */ /* 0x0000620000000800 */
[----:B-----5:R-:W-:Y:S01]  /*2930*/  FFMA R11, R40, R79, R11 ;  /* 0x0000004f280b7223 */ /* 0x020fe2000000000b */
[C---:B------:R-:W-:Y:S01]  /*2940*/  FFMA R8, R79.reuse, R42, R69 ;  /* 0x0000002a4f087223 */ /* 0x040fe20000000045 */
[----:B------:R-:W-:Y:S01]  /*2950*/  FFMA R71, R79, R41, R64 ;  /* 0x000000294f477223 */ /* 0x000fe20000000040 */
[----:B------:R-:W-:Y:S01]  /*2960*/  IMAD R68, R68, R68, RZ ;  /* 0x0000004444447224 */ /* 0x000fe200078e02ff */
[----:B------:R-:W-:Y:S02]  /*2970*/  SHF.R.S32.HI R69, RZ, 0x10, R67 ;  /* 0x00000010ff457819 */ /* 0x000fe40000011443 */
[----:B------:R-:W-:Y:S01]  /*2980*/  LOP3.LUT R66, R66, 0xff, RZ, 0xc0, !PT ;  /* 0x000000ff42427812 */ /* 0x000fe200078ec0ff */
[----:B------:R5:W1:Y:S01]  /*2990*/  LDC R0, c[0x3][R13+0xc] ;  /* 0x00c003000d007b82 */ /* 0x000a620000000800 */
[C---:B---3--:R-:W-:Y:S01]  /*29a0*/  FFMA R64, R82.reuse, R43, R11 ;  /* 0x0000002b52407223 */ /* 0x048fe2000000000b */
[----:B------:R-:W-:Y:S01]  /*29b0*/  FFMA R11, R82, R45, R8 ;  /* 0x0000002d520b7223 */ /* 0x000fe20000000008 */
[----:B0-----:R-:W-:Y:S01]  /*29c0*/  FFMA R10, R44, R82, R71 ;  /* 0x000000522c0a7223 */ /* 0x001fe20000000047 */
[----:B------:R-:W-:Y:S01]  /*29d0*/  I2FP.F32.S32 R69, R69 ;  /* 0x0000004500457245 */ /* 0x000fe20000201400 */
[----:B------:R-:W0:Y:S01]  /*29e0*/  I2F.U8 R67, R67 ;  /* 0x0000004300437306 */ /* 0x000e220000001000 */
[----:B------:R-:W-:-:S02]  /*29f0*/  I2FP.F32.U32 R66, R66 ;  /* 0x0000004200427245 */ /* 0x000fc40000201000 */
[----:B------:R-:W-:Y:S01]  /*2a00*/  I2FP.F32.U32 R68, R68 ;  /* 0x0000004400447245 */ /* 0x000fe20000201000 */
[----:B--2---:R-:W-:Y:S01]  /*2a10*/  FFMA R8, R48, R85, R11 ;  /* 0x0000005530087223 */ /* 0x004fe2000000000b */
[C---:B-----5:R-:W-:Y:S01]  /*2a20*/  FFMA R13, R85.reuse, R46, R64 ;  /* 0x0000002e550d7223 */ /* 0x060fe20000000040 */
[----:B------:R-:W-:Y:S02]  /*2a30*/  FFMA R71, R85, R47, R10 ;  /* 0x0000002f55477223 */ /* 0x000fe4000000000a */
[----:B------:R-:W-:Y:S01]  /*2a40*/  FFMA R82, R69, R66, -R68 ;  /* 0x0000004245527223 */ /* 0x000fe20000000844 */
[C---:B------:R-:W-:Y:S01]  /*2a50*/  FFMA R11, R84.reuse, R51, R8 ;  /* 0x00000033540b7223 */ /* 0x040fe20000000008 */
[C---:B------:R-:W-:Y:S01]  /*2a60*/  FFMA R13, R84.reuse, R49, R13 ;  /* 0x00000031540d7223 */ /* 0x040fe2000000000d */
[----:B------:R-:W-:Y:S02]  /*2a70*/  FFMA R10, R84, R50, R71 ;  /* 0x00000032540a7223 */ /* 0x000fe40000000047 */
[C---:B------:R-:W-:Y:S01]  /*2a80*/  FFMA R8, R3.reuse, R54, R11 ;  /* 0x0000003603087223 */ /* 0x040fe2000000000b */
[----:B------:R-:W-:Y:S01]  /*2a90*/  IADD3 R11, PT, PT, R82, 0x1800000, RZ ;  /* 0x01800000520b7810 */ /* 0x000fe20007ffe0ff */
[----:B------:R-:W-:Y:S01]  /*2aa0*/  FFMA R13, R52, R3, R13 ;  /* 0x00000003340d7223 */ /* 0x000fe2000000000d */
[----:B------:R-:W-:Y:S01]  /*2ab0*/  FFMA R71, R3, R53, R10 ;  /* 0x0000003503477223 */ /* 0x000fe2000000000a */
[C---:B----4-:R-:W-:Y:S01]  /*2ac0*/  FFMA R3, R2.reuse, R57, R8 ;  /* 0x0000003902037223 */ /* 0x050fe20000000008 */
[----:B------:R-:W-:Y:S01]  /*2ad0*/  LOP3.LUT R8, R11, 0x7f800000, RZ, 0xc0, !PT ;  /* 0x7f8000000b087812 */ /* 0x000fe200078ec0ff */
[----:B------:R-:W-:Y:S01]  /*2ae0*/  FFMA R10, R2, R55, R13 ;  /* 0x00000037020a7223 */ /* 0x000fe2000000000d */
[----:B------:R-:W-:-:S02]  /*2af0*/  FFMA R64, R56, R2, R71 ;  /* 0x0000000238407223 */ /* 0x000fc40000000047 */
[----:B------:R-:W-:Y:S01]  /*2b00*/  ISETP.GT.U32.AND P0, PT, R8, 0x1ffffff, PT ;  /* 0x01ffffff0800780c */ /* 0x000fe20003f04070 */
[C---:B-1----:R-:W-:Y:S01]  /*2b10*/  FFMA R73, R9.reuse, R58, R10 ;  /* 0x0000003a09497223 */ /* 0x042fe2000000000a */
[----:B------:R-:W-:Y:S01]  /*2b20*/  FFMA R11, R9, R59, R64 ;  /* 0x0000003b090b7223 */ /* 0x000fe20000000040 */
[----:B------:R-:W-:Y:S02]  /*2b30*/  FFMA R2, R60, R9, R3 ;  /* 0x000000093c027223 */ /* 0x000fe40000000003 */
[C---:B------:R-:W-:Y:S01]  /*2b40*/  FFMA R73, R0.reuse, R61, R73 ;  /* 0x0000003d00497223 */ /* 0x040fe20000000049 */
[C---:B------:R-:W-:Y:S01]  /*2b50*/  FFMA R74, R0.reuse, R62, R11 ;  /* 0x0000003e004a7223 */ /* 0x040fe2000000000b */
[----:B------:R-:W-:Y:S02]  /*2b60*/  FFMA R71, R0, R63, R2 ;  /* 0x0000003f00477223 */ /* 0x000fe40000000002 */
[----:B------:R-:W-:Y:S01]  /*2b70*/  FFMA R68, R16, 9, -R73 ;  /* 0x4110000010447823 */ /* 0x000fe20000000849 */
[----:B------:R-:W-:Y:S01]  /*2b80*/  FFMA R70, R17, 9, -R74 ;  /* 0x4110000011467823 */ /* 0x000fe2000000084a */
[----:B------:R-:W-:-:S02]  /*2b90*/  FFMA R72, R18, 9, -R71 ;  /* 0x4110000012487823 */ /* 0x000fc40000000847 */
[----:B0-----:R-:W-:Y:S05]  /*2ba0*/  @P0 BRA `(.L_x_36) ;  /* 0x0000000000100947 */ /* 0x001fea0003800000 */
[----:B------:R-:W-:Y:S02]  /*2bb0*/  MOV R0, R82 ;  /* 0x0000005200007202 */ /* 0x000fe40000000f00 */
[----:B------:R-:W-:-:S07]  /*2bc0*/  MOV R2, 0x2be0 ;  /* 0x00002be000027802 */ /* 0x000fce0000000f00 */
[----:B------:R-:W-:Y:S05]  /*2bd0*/  CALL.REL.NOINC `($__internal_0_$__cuda_sm20_rcp_rn_f32_slowpath) ;  /* 0x00000020005c7944 */ /* 0x000fea0003c00000 */
[----:B------:R-:W-:Y:S05]  /*2be0*/  BRA `(.L_x_37) ;  /* 0x0000000000107947 */ /* 0x000fea0003800000 */
.L_x_36:
[----:B------:R-:W0:Y:S02]  /*2bf0*/  MUFU.RCP R9, R82 ;  /* 0x0000005200097308 */ /* 0x000e240000001000 */
[----:B0-----:R-:W-:-:S04]  /*2c00*/  FFMA R0, R82, R9, -1 ;  /* 0xbf80000052007423 */ /* 0x001fc80000000009 */
[----:B------:R-:W-:-:S04]  /*2c10*/  FADD.FTZ R0, -R0, -RZ ;  /* 0x800000ff00007221 */ /* 0x000fc80000010100 */
[----:B------:R-:W-:-:S07]  /*2c20*/  FFMA R9, R9, R0, R9 ;  /* 0x0000000009097223 */ /* 0x000fce0000000009 */
.L_x_37:
[----:B------:R-:W-:Y:S05]  /*2c30*/  BSYNC.RECONVERGENT B2 ;  /* 0x0000000000027941 */ /* 0x000fea0003800200 */
.L_x_35:
[C---:B------:R-:W-:Y:S01]  /*2c40*/  FMUL R3, R67.reuse, R70 ;  /* 0x0000004643037220 */ /* 0x040fe20000400000 */
[----:B------:R-:W-:Y:S01]  /*2c50*/  FMUL R0, R67, R72 ;  /* 0x0000004843007220 */ /* 0x000fe20000400000 */
[-C--:B------:R-:W-:Y:S01]  /*2c60*/  FMUL R64, R73, R67.reuse ;  /* 0x0000004349407220 */ /* 0x080fe20000400000 */
[----:B------:R-:W-:Y:S01]  /*2c70*/  IADD3 R78, PT, PT, R78, 0x4, RZ ;  /* 0x000000044e4e7810 */ /* 0x000fe20007ffe0ff */
[----:B------:R-:W-:Y:S01]  /*2c80*/  FFMA R2, R74, R66, -R3 ;  /* 0x000000424a027223 */ /* 0x000fe20000000803 */
[----:B------:R-:W-:Y:S01]  /*2c90*/  IADD3 R76, P2, PT, R76, 0x100, RZ ;  /* 0x000001004c4c7810 */ /* 0x000fe20007f5e0ff */
[----:B------:R-:W-:Y:S01]  /*2ca0*/  FFMA R82, R69, R68, -R64 ;  /* 0x0000004445527223 */ /* 0x000fe20000000840 */
[----:B------:R-:W-:Y:S01]  /*2cb0*/  FMUL R64, R74, R67 ;  /* 0x000000434a407220 */ /* 0x000fe20000400000 */
[-C--:B------:R-:W-:Y:S01]  /*2cc0*/  FMUL.SAT R8, R2, R9.reuse ;  /* 0x0000000902087220 */ /* 0x080fe20000402000 */
[----:B------:R-:W-:Y:S01]  /*2cd0*/  FFMA R2, R71, R66, -R0 ;  /* 0x0000004247027223 */ /* 0x000fe20000000800 */
[----:B------:R-:W-:Y:S01]  /*2ce0*/  FMUL R0, R67, R68 ;  /* 0x0000004443007220 */ /* 0x000fe20000400000 */
[----:B------:R-:W-:Y:S01]  /*2cf0*/  ISETP.NE.AND P1, PT, R78, 0x40, PT ;  /* 0x000000404e00780c */ /* 0x000fe20003f25270 */
[----:B------:R-:W-:Y:S01]  /*2d00*/  FMUL R8, R8, 63 ;  /* 0x427c000008087820 */ /* 0x000fe20000400000 */
[-C--:B------:R-:W-:Y:S01]  /*2d10*/  FMUL.SAT R3, R2, R9.reuse ;  /* 0x0000000902037220 */ /* 0x080fe20000402000 */
[----:B------:R-:W-:Y:S01]  /*2d20*/  FFMA R2, R73, R66, -R0 ;  /* 0x0000004249027223 */ /* 0x000fe20000000800 */
[----:B------:R-:W-:Y:S01]  /*2d30*/  IADD3 R80, PT, PT, R80, 0x100, RZ ;  /* 0x0000010050507810 */ /* 0x000fe20007ffe0ff */
[----:B------:R-:W-:Y:S01]  /*2d40*/  FRND R10, R8 ;  /* 0x00000008000a7307 */ /* 0x000fe20000201000 */
[----:B------:R-:W-:Y:S01]  /*2d50*/  FMUL R0, R3, 31 ;  /* 0x41f8000003007820 */ /* 0x000fe20000400000 */
[-C--:B------:R-:W-:Y:S01]  /*2d60*/  FMUL.SAT R3, R82, R9.reuse ;  /* 0x0000000952037220 */ /* 0x080fe20000402000 */
[----:B------:R-:W-:Y:S01]  /*2d70*/  FFMA R82, R69, R70, -R64 ;  /* 0x0000004645527223 */ /* 0x000fe20000000840 */
[----:B------:R-:W-:Y:S01]  /*2d80*/  FMUL.SAT R2, R2, R9 ;  /* 0x0000000902027220 */ /* 0x000fe20000402000 */
[----:B------:R-:W-:Y:S01]  /*2d90*/  FMUL R64, R71, R67 ;  /* 0x0000004347407220 */ /* 0x000fe20000400000 */
[----:B------:R-:W-:Y:S01]  /*2da0*/  FMUL R3, R3, 31 ;  /* 0x41f8000003037820 */ /* 0x000fe20000400000 */
[-C--:B------:R-:W-:Y:S01]  /*2db0*/  FMUL.SAT R13, R82, R9.reuse ;  /* 0x00000009520d7220 */ /* 0x080fe20000402000 */
[----:B------:R-:W-:Y:S01]  /*2dc0*/  FMUL R2, R2, 31 ;  /* 0x41f8000002027820 */ /* 0x000fe20000400000 */
[----:B------:R-:W-:Y:S01]  /*2dd0*/  FFMA R64, R69, R72, -R64 ;  /* 0x0000004845407223 */ /* 0x000fe20000000840 */
[----:B------:R-:W-:Y:S01]  /*2de0*/  FRND R81, R3 ;  /* 0x0000000300517307 */ /* 0x000fe20000201000 */
[----:B------:R-:W-:Y:S01]  /*2df0*/  FMUL R13, R13, 63 ;  /* 0x427c00000d0d7820 */ /* 0x000fe20000400000 */
[----:B------:R-:W-:Y:S01]  /*2e00*/  IADD3 R65, PT, PT, R65, 0x40, RZ ;  /* 0x0000004041417810 */ /* 0x000fe20007ffe0ff */
[----:B------:R-:W-:Y:S01]  /*2e10*/  FMUL.SAT R9, R64, R9 ;  /* 0x0000000940097220 */ /* 0x000fe20000402000 */
[----:B------:R-:W-:-:S03]  /*2e20*/  IADD3.X R77, PT, PT, RZ, R77, RZ, P2, !PT ;  /* 0x0000004dff4d7210 */ /* 0x000fc600017fe4ff */
[----:B------:R-:W-:Y:S01]  /*2e30*/  FMUL R9, R9, 31 ;  /* 0x41f8000009097820 */ /* 0x000fe20000400000 */
[----:B------:R-:W0:Y:S08]  /*2e40*/  FRND R79, R2 ;  /* 0x00000002004f7307 */ /* 0x000e300000201000 */
[----:B------:R-:W1:Y:S01]  /*2e50*/  FRND R11, R0 ;  /* 0x00000000000b7307 */ /* 0x000e620000201000 */
[----:B0-----:R-:W-:-:S07]  /*2e60*/  FMUL R64, R79, 0.032277528196573257446 ;  /* 0x3d0435714f407820 */ /* 0x001fce0000400000 */
[----:B------:R-:W0:Y:S01]  /*2e70*/  FRND R82, R13 ;  /* 0x0000000d00527307 */ /* 0x000e220000201000 */
[----:B------:R-:W-:Y:S01]  /*2e80*/  FMUL R79, R81, 0.032277528196573257446 ;  /* 0x3d043571514f7820 */ /* 0x000fe20000400000 */
[----:B------:R-:W-:Y:S01]  /*2e90*/  FMUL R81, R10, 0.015831517055630683899 ;  /* 0x3c81b1190a517820 */ /* 0x000fe20000400000 */
[-C--:B------:R-:W-:Y:S02]  /*2ea0*/  FMUL R86, R73, R64.reuse ;  /* 0x0000004049567220 */ /* 0x080fe40000400000 */
[C---:B------:R-:W-:Y:S01]  /*2eb0*/  FMUL R84, R64.reuse, R79 ;  /* 0x0000004f40547220 */ /* 0x040fe20000400000 */
[----:B------:R-:W-:Y:S01]  /*2ec0*/  FMUL R64, R64, R64 ;  /* 0x0000004040407220 */ /* 0x000fe20000400000 */
[----:B-1----:R-:W-:Y:S01]  /*2ed0*/  FMUL R10, R11, 0.032277528196573257446 ;  /* 0x3d0435710b0a7820 */ /* 0x002fe20000400000 */
[----:B------:R-:W1:Y:S01]  /*2ee0*/  FRND R83, R9 ;  /* 0x0000000900537307 */ /* 0x000e620000201000 */
[----:B------:R-:W-:Y:S01]  /*2ef0*/  FFMA R73, R67, R84, -R86 ;  /* 0x0000005443497223 */ /* 0x000fe20000000856 */
[----:B------:R-:W-:Y:S01]  /*2f00*/  FMUL R86, R74, R81 ;  /* 0x000000514a567220 */ /* 0x000fe20000400000 */
[----:B------:R-:W-:-:S02]  /*2f10*/  FMUL R71, R71, R10 ;  /* 0x0000000a47477220 */ /* 0x000fc40000400000 */
[-C--:B------:R-:W-:Y:S01]  /*2f20*/  FFMA R73, -R68, R79.reuse, R73 ;  /* 0x0000004f44497223 */ /* 0x080fe20000000149 */
[----:B0-----:R-:W-:Y:S02]  /*2f30*/  FMUL R82, R82, 0.015831517055630683899 ;  /* 0x3c81b11952527820 */ /* 0x001fe40000400000 */
[----:B------:R-:W-:Y:S02]  /*2f40*/  F2I.U32.NTZ R13, R13 ;  /* 0x0000000d000d7305 */ /* 0x000fe40000203000 */
[-C--:B------:R-:W-:Y:S01]  /*2f50*/  FMUL R74, R81, R82.reuse ;  /* 0x00000052514a7220 */ /* 0x080fe20000400000 */
[----:B------:R-:W-:Y:S01]  /*2f60*/  FMUL R85, R82, R82 ;  /* 0x0000005252557220 */ /* 0x000fe20000400000 */
[----:B-1----:R-:W-:Y:S01]  /*2f70*/  FMUL R11, R83, 0.032277528196573257446 ;  /* 0x3d043571530b7820 */ /* 0x002fe20000400000 */
[----:B------:R-:W-:Y:S01]  /*2f80*/  FMUL R83, R79, R79 ;  /* 0x0000004f4f537220 */ /* 0x000fe20000400000 */
[----:B------:R-:W-:Y:S01]  /*2f90*/  FFMA R89, R67, R74, -R86 ;  /* 0x0000004a43597223 */ /* 0x000fe20000000856 */
[C---:B------:R-:W-:Y:S01]  /*2fa0*/  FMUL R74, R66.reuse, R85 ;  /* 0x00000055424a7220 */ /* 0x040fe20000400000 */
[----:B------:R-:W-:Y:S01]  /*2fb0*/  FMUL R87, R11, R11 ;  /* 0x0000000b0b577220 */ /* 0x000fe20000400000 */
[----:B------:R-:W-:Y:S01]  /*2fc0*/  FMUL R83, R66, R83 ;  /* 0x0000005342537220 */ /* 0x000fe20000400000 */
[----:B------:R-:W-:Y:S01]  /*2fd0*/  FMUL R84, R10, R11 ;  /* 0x0000000b0a547220 */ /* 0x000fe20000400000 */
[----:B------:R-:W-:Y:S01]  /*2fe0*/  FFMA R89, -R70, R82, R89 ;  /* 0x0000005246597223 */ /* 0x000fe20000000159 */
[----:B------:R-:W-:Y:S01]  /*2ff0*/  FMUL R87, R66, R87 ;  /* 0x0000005742577220 */ /* 0x000fe20000400000 */
[----:B------:R-:W-:Y:S01]  /*3000*/  FMUL R66, R81, R81 ;  /* 0x0000005151427220 */ /* 0x000fe20000400000 */
[----:B------:R-:W-:Y:S01]  /*3010*/  FFMA R71, R67, R84, -R71 ;  /* 0x0000005443477223 */ /* 0x000fe20000000847 */
[----:B------:R-:W-:Y:S01]  /*3020*/  FMUL R10, R10, R10 ;  /* 0x0000000a0a0a7220 */ /* 0x000fe20000400000 */
[C---:B------:R-:W-:Y:S01]  /*3030*/  FFMA R64, R69.reuse, R64, R83 ;  /* 0x0000004045407223 */ /* 0x040fe20000000053 */
[C---:B------:R-:W-:Y:S01]  /*3040*/  FFMA R66, R69.reuse, R66, R74 ;  /* 0x0000004245427223 */ /* 0x040fe2000000004a */
[----:B------:R-:W-:Y:S01]  /*3050*/  FFMA R71, -R72, R11, R71 ;  /* 0x0000000b48477223 */ /* 0x000fe20000000147 */
[----:B------:R-:W-:Y:S01]  /*3060*/  FFMA R10, R69, R10, R87 ;  /* 0x0000000a450a7223 */ /* 0x000fe20000000057 */
[----:B------:R-:W-:Y:S01]  /*3070*/  FFMA R64, R73, 2, R64 ;  /* 0x4000000049407823 */ /* 0x000fe20000000040 */
[----:B------:R-:W-:Y:S01]  /*3080*/  FFMA R66, R89, 2, R66 ;  /* 0x4000000059427823 */ /* 0x000fe20000000042 */
[----:B------:R-:W-:Y:S01]  /*3090*/  F2I.U32.NTZ R67, R0 ;  /* 0x0000000000437305 */ /* 0x000fe20000203000 */
[----:B------:R-:W-:-:S02]  /*30a0*/  FFMA R10, R71, 2, R10 ;  /* 0x40000000470a7823 */ /* 0x000fc4000000000a */
[----:B------:R-:W-:-:S04]  /*30b0*/  FMUL R11, R66, UR7 ;  /* 0x00000007420b7c20 */ /* 0x000fc80008400000 */
[----:B------:R-:W-:Y:S01]  /*30c0*/  FFMA R11, R64, UR6, R11 ;  /* 0x00000006400b7c23 */ /* 0x000fe2000800000b */
[----:B------:R-:W0:Y:S03]  /*30d0*/  F2I.U32.NTZ R0, R9 ;  /* 0x0000000900007305 */ /* 0x000e260000203000 */
[----:B------:R-:W-:-:S04]  /*30e0*/  FFMA R10, R10, UR10, R11 ;  /* 0x0000000a0a0a7c23 */ /* 0x000fc8000800000b */
[----:B------:R-:W-:Y:S01]  /*30f0*/  FMUL R10, R10, 0.11111111193895339966 ;  /* 0x3de38e390a0a7820 */ /* 0x000fe20000400000 */
[----:B------:R-:W1:Y:S04]  /*3100*/  F2I.U32.NTZ R8, R8 ;  /* 0x0000000800087305 */ /* 0x000e680000203000 */
[----:B------:R-:W-:Y:S01]  /*3110*/  FSETP.GEU.AND P0, PT, R10, R19, PT ;  /* 0x000000130a00720b */ /* 0x000fe20003f0e000 */
[----:B0-----:R-:W-:-:S03]  /*3120*/  IMAD R0, R13, 0x20, R0 ;  /* 0x000000200d007824 */ /* 0x001fc600078e0200 */
[----:B------:R-:W0:Y:S01]  /*3130*/  F2I.U32.NTZ R2, R2 ;  /* 0x0000000200027305 */ /* 0x000e220000203000 */
[----:B-1----:R-:W-:-:S07]  /*3140*/  LEA R67, R8, R67, 0x5 ;  /* 0x0000004308437211 */ /* 0x002fce00078e28ff */
[----:B------:R-:W1:Y:S01]  /*3150*/  F2I.U32.NTZ R3, R3 ;  /* 0x0000000300037305 */ /* 0x000e620000203000 */
[----:B------:R-:W-:Y:S02]  /*3160*/  @!P0 MOV R15, R75 ;  /* 0x0000004b000f8202 */ /* 0x000fe40000000f00 */
[----:B------:R-:W-:Y:S02]  /*3170*/  @!P0 MOV R19, R10 ;  /* 0x0000000a00138202 */ /* 0x000fe40000000f00 */
[----:B0-----:R-:W-:-:S04]  /*3180*/  LEA R2, R2, R67, 0xb ;  /* 0x0000004302027211 */ /* 0x001fc800078e58ff */
[----:B------:R-:W-:Y:S02]  /*3190*/  @!P0 PRMT R12, R2, 0x7610, R12 ;  /* 0x00007610020c8816 */ /* 0x000fe4000000000c */
[----:B-1----:R-:W-:-:S04]  /*31a0*/  LEA R0, R3, R0, 0xb ;  /* 0x0000000003007211 */ /* 0x002fc800078e58ff */
[----:B------:R-:W-:Y:S01]  /*31b0*/  @!P0 PRMT R14, R0, 0x7610, R14 ;  /* 0x00007610000e8816 */ /* 0x000fe2000000000e */
[----:B------:R-:W-:Y:S06]  /*31c0*/  @P1 BRA `(.L_x_38) ;  /* 0xfffffff000401947 */ /* 0x000fec000383ffff */
.L_x_34:
[----:B0-----:R-:W-:Y:S05]  /*31d0*/  BSYNC.RECONVERGENT B0 ;  /* 0x0000000000007941 */ /* 0x001fea0003800200 */
.L_x_33:
[----:B------:R-:W0:Y:S08]  /*31e0*/  S2UR UR5, SR_CgaCtaId ;  /* 0x00000000000579c3 */ /* 0x000e300000008800 */
[----:B------:R-:W-:Y:S01]  /*31f0*/  BAR.SYNC.DEFER_BLOCKING 0x0 ;  /* 0x0000000000007b1d */ /* 0x000fe20000010000 */
[----:B------:R-:W-:Y:S02]  /*3200*/  LOP3.LUT R0, R14, 0xffff, RZ, 0xc0, !PT ;  /* 0x0000ffff0e007812 */ /* 0x000fe400078ec0ff */
[----:B------:R-:W-:-:S02]  /*3210*/  LOP3.LUT R3, R12, 0xffff, RZ, 0xc0, !PT ;  /* 0x0000ffff0c037812 */ /* 0x000fc400078ec0ff */
[C---:B------:R-:W-:Y:S01]  /*3220*/  VIMNMX.U16x2 R76, PT, PT, R12.reuse, R14, !PT ;  /* 0x0000000e0c4c7248 */ /* 0x040fe20007fe0200 */
[----:B------:R-:W-:Y:S01]  /*3230*/  UMOV UR4, 0x400 ;  /* 0x0000040000047882 */ /* 0x000fe20000000000 */
[----:B------:R-:W-:Y:S01]  /*3240*/  ISETP.GE.U32.AND P0, PT, R3, R0, PT ;  /* 0x000000000300720c */ /* 0x000fe20003f06070 */
[----:B------:R-:W2:Y:S01]  /*3250*/  S2R R65, SR_TID.X ;  /* 0x0000000000417919 */ /* 0x000ea20000002100 */
[----:B------:R-:W-:Y:S01]  /*3260*/  LOP3.LUT R74, R15, 0x55555555, RZ, 0x3c, !PT ;  /* 0x555555550f4a7812 */ /* 0x000fe200078e3cff */
[----:B------:R-:W-:Y:S01]  /*3270*/  BSSY.RECONVERGENT B0, `(.L_x_39) ;  /* 0x000010c000007945 */ /* 0x000fe20003800200 */
[----:B------:R-:W-:Y:S01]  /*3280*/  VIMNMX.U16x2 R12, PT, PT, R12, R14, PT ;  /* 0x0000000e0c0c7248 */ /* 0x000fe20003fe0200 */
[----:B------:R-:W3:Y:S01]  /*3290*/  LDCU UR12, c[0x3][0x8] ;  /* 0x00c00100ff0c77ac */ /* 0x000ee20008000800 */
[----:B------:R-:W-:Y:S02]  /*32a0*/  SEL R74, R74, R15, !P0 ;  /* 0x0000000f4a4a7207 */ /* 0x000fe40004000000 */
[----:B------:R-:W-:Y:S01]  /*32b0*/  PRMT R75, R12, 0x7610, R75 ;  /* 0x000076100c4b7816 */ /* 0x000fe2000000004b */
[----:B------:R-:W4:Y:S01]  /*32c0*/  LDCU.64 UR10, c[0x3][URZ] ;  /* 0x00c00000ff0a77ac */ /* 0x000f220008000a00 */
[----:B------:R-:W-:Y:S01]  /*32d0*/  MOV R73, 0xffffffc0 ;  /* 0xffffffc000497802 */ /* 0x000fe20000000f00 */
[----:B0-----:R-:W-:-:S02]  /*32e0*/  ULEA UR6, UR5, UR4, 0x18 ;  /* 0x0000000405067291 */ /* 0x001fc4000f8ec0ff */
[----:B------:R-:W-:-:S04]  /*32f0*/  UIADD3 UR4, UPT, UPT, UR4, 0x1c0, URZ ;  /* 0x000001c004047890 */ /* 0x000fc8000fffe0ff */
[----:B------:R-:W-:-:S03]  /*3300*/  ULEA UR4, UR5, UR4, 0x18 ;  /* 0x0000000405047291 */ /* 0x000fc6000f8ec0ff */
[----:B-1----:R-:W0:Y:S04]  /*3310*/  LDS.128 R4, [UR6+0x540] ;  /* 0x00054006ff047984 */ /* 0x002e280008000c00 */
[----:B------:R-:W1:Y:S04]  /*3320*/  LDS.128 R20, [UR6+0x550] ;  /* 0x00055006ff147984 */ /* 0x000e680008000c00 */
[----:B------:R-:W0:Y:S01]  /*3330*/  LDS.128 R24, [UR6+0x560] ;  /* 0x00056006ff187984 */ /* 0x000e220008000c00 */
[----:B--2---:R-:W-:-:S03]  /*3340*/  LEA R77, R65, UR4, 0x2 ;  /* 0x00000004414d7c11 */ /* 0x004fc6000f8e10ff */
[----:B------:R-:W2:Y:S04]  /*3350*/  LDS.128 R28, [UR6+0x570] ;  /* 0x00057006ff1c7984 */ /* 0x000ea80008000c00 */
[----:B------:R-:W0:Y:S04]  /*3360*/  LDS.128 R32, [UR6+0x580] ;  /* 0x00058006ff207984 */ /* 0x000e280008000c00 */
[----:B------:R-:W0:Y:S04]  /*3370*/  LDS.128 R36, [UR6+0x590] ;  /* 0x00059006ff247984 */ /* 0x000e280008000c00 */
[----:B------:R-:W0:Y:S04]  /*3380*/  LDS.128 R40, [UR6+0x5a0] ;  /* 0x0005a006ff287984 */ /* 0x000e280008000c00 */
[----:B------:R-:W0:Y:S04]  /*3390*/  LDS.128 R44, [UR6+0x5b0] ;  /* 0x0005b006ff2c7984 */ /* 0x000e280008000c00 */
[----:B------:R-:W0:Y:S04]  /*33a0*/  LDS.128 R48, [UR6+0x5c0] ;  /* 0x0005c006ff307984 */ /* 0x000e280008000c00 */
[----:B------:R-:W0:Y:S04]  /*33b0*/  LDS.128 R52, [UR6+0x5d0] ;  /* 0x0005d006ff347984 */ /* 0x000e280008000c00 */
[----:B------:R-:W0:Y:S04]  /*33c0*/  LDS.128 R56, [UR6+0x5e0] ;  /* 0x0005e006ff387984 */ /* 0x000e280008000c00 */
[----:B-1-34-:R-:W0:Y:S02]  /*33d0*/  LDS.128 R60, [UR6+0x5f0] ;  /* 0x0005f006ff3c7984 */ /* 0x01ae240008000c00 */
.L_x_46:
[----:B------:R-:W-:-:S13]  /*33e0*/  ISETP.GT.U32.AND P0, PT, R65, 0x9f, PT ;  /* 0x0000009f4100780c */ /* 0x000fda0003f04070 */
[----:B------:R-:W-:Y:S05]  /*33f0*/  @P0 BRA `(.L_x_40) ;  /* 0x0000000c00cc0947 */ /* 0x000fea0003800000 */
[----:B------:R-:W1:Y:S01]  /*3400*/  LDS R72, [R77] ;  /* 0x000000004d487984 */ /* 0x000e620000000800 */
[----:B------:R-:W-:Y:S01]  /*3410*/  BSSY.RECONVERGENT B2, `(.L_x_41) ;  /* 0x0000092000027945 */ /* 0x000fe20003800200 */
[----:B------:R-:W-:Y:S02]  /*3420*/  IADD3 R73, PT, PT, R73, 0x40, RZ ;  /* 0x0000004049497810 */ /* 0x000fe40007ffe0ff */
[----:B-1----:R-:W-:Y:S02]  /*3430*/  SHF.R.U32.HI R2, RZ, 0x2, R72 ;  /* 0x00000002ff027819 */ /* 0x002fe40000011648 */
[C---:B------:R-:W-:Y:S02]  /*3440*/  SHF.L.U32 R0, R72.reuse, 0x2, RZ ;  /* 0x0000000248007819 */ /* 0x040fe400000006ff */
[----:B------:R-:W-:Y:S02]  /*3450*/  LOP3.LUT R70, R72, 0xc, RZ, 0xc0, !PT ;  /* 0x0000000c48467812 */ /* 0x000fe400078ec0ff */
[----:B------:R-:W-:-:S02]  /*3460*/  LOP3.LUT R69, R2, 0xc, RZ, 0xc0, !PT ;  /* 0x0000000c02457812 */ /* 0x000fc400078ec0ff */
[----:B------:R-:W-:Y:S01]  /*3470*/  LOP3.LUT R67, R0, 0xc, RZ, 0xc0, !PT ;  /* 0x0000000c00437812 */ /* 0x000fe200078ec0ff */
[----:B------:R-:W1:Y:S01]  /*3480*/  LDC R3, c[0x3][R70+0x3c] ;  /* 0x00c00f0046037b82 */ /* 0x000e620000000800 */
[--C-:B------:R-:W-:Y:S02]  /*3490*/  SHF.R.U32.HI R10, RZ, 0x4, R72.reuse ;  /* 0x00000004ff0a7819 */ /* 0x100fe40000011648 */
[--C-:B------:R-:W-:Y:S02]  /*34a0*/  SHF.R.U32.HI R11, RZ, 0x6, R72.reuse ;  /* 0x00000006ff0b7819 */ /* 0x100fe40000011648 */
[--C-:B------:R-:W-:Y:S02]  /*34b0*/  SHF.R.U32.HI R9, RZ, 0x8, R72.reuse ;  /* 0x00000008ff097819 */ /* 0x100fe40000011648 */
[----:B------:R-:W-:Y:S01]  /*34c0*/  SHF.R.U32.HI R15, RZ, 0xa, R72 ;  /* 0x0000000aff0f7819 */ /* 0x000fe20000011648 */
[----:B------:R-:W1:Y:S01]  /*34d0*/  LDC R8, c[0x3][R69+0x3c] ;  /* 0x00c00f0045087b82 */ /* 0x000e620000000800 */
[----:B------:R-:W-:-:S02]  /*34e0*/  LOP3.LUT R10, R10, 0xc, RZ, 0xc0, !PT ;  /* 0x0000000c0a0a7812 */ /* 0x000fc400078ec0ff */
[----:B------:R-:W-:Y:S02]  /*34f0*/  LOP3.LUT R11, R11, 0xc, RZ, 0xc0, !PT ;  /* 0x0000000c0b0b7812 */ /* 0x000fe400078ec0ff */
[----:B------:R-:W-:Y:S02]  /*3500*/  LOP3.LUT R0, R9, 0xc, RZ, 0xc0, !PT ;  /* 0x0000000c09007812 */ /* 0x000fe400078ec0ff */
[----:B------:R-:W-:Y:S01]  /*3510*/  LOP3.LUT R15, R15, 0xc, RZ, 0xc0, !PT ;  /* 0x0000000c0f0f7812 */ /* 0x000fe200078ec0ff */
[----:B------:R-:W1:Y:S01]  /*3520*/  LDC R2, c[0x3][R67+0x3c] ;  /* 0x00c00f0043027b82 */ /* 0x000e620000000800 */
[--C-:B------:R-:W-:Y:S02]  /*3530*/  SHF.R.U32.HI R68, RZ, 0xc, R72.reuse ;  /* 0x0000000cff447819 */ /* 0x100fe40000011648 */
[----:B------:R-:W-:Y:S02]  /*3540*/  SHF.R.U32.HI R71, RZ, 0xe, R72 ;  /* 0x0000000eff477819 */ /* 0x000fe40000011648 */
[----:B------:R-:W-:-:S02]  /*3550*/  LOP3.LUT R68, R68, 0xc, RZ, 0xc0, !PT ;  /* 0x0000000c44447812 */ /* 0x000fc400078ec0ff */
[----:B------:R-:W-:Y:S01]  /*3560*/  LOP3.LUT R71, R71, 0xc, RZ, 0xc0, !PT ;  /* 0x0000000c47477812 */ /* 0x000fe200078ec0ff */
[----:B------:R-:W3:Y:S01]  /*3570*/  LDC R9, c[0x3][R10+0x3c] ;  /* 0x00c00f000a097b82 */ /* 0x000ee20000000800 */
[--C-:B------:R-:W-:Y:S02]  /*3580*/  SHF.R.U32.HI R86, RZ, 0x10, R72.reuse ;  /* 0x00000010ff567819 */ /* 0x100fe40000011648 */
[--C-:B------:R-:W-:Y:S02]  /*3590*/  SHF.R.U32.HI R85, RZ, 0x12, R72.reuse ;  /* 0x00000012ff557819 */ /* 0x100fe40000011648 */
[--C-:B------:R-:W-:Y:S02]  /*35a0*/  SHF.R.U32.HI R79, RZ, 0x14, R72.reuse ;  /* 0x00000014ff4f7819 */ /* 0x100fe40000011648 */
[----:B------:R-:W-:Y:S01]  /*35b0*/  SHF.R.U32.HI R81, RZ, 0x16, R72 ;  /* 0x00000016ff517819 */ /* 0x000fe20000011648 */
[----:B------:R-:W3:Y:S01]  /*35c0*/  LDC R12, c[0x3][R11+0x3c] ;  /* 0x00c00f000b0c7b82 */ /* 0x000ee20000000800 */
[----:B------:R-:W-:-:S02]  /*35d0*/  LOP3.LUT R86, R86, 0xc, RZ, 0xc0, !PT ;  /* 0x0000000c56567812 */ /* 0x000fc400078ec0ff */
[----:B------:R-:W-:Y:S02]  /*35e0*/  LOP3.LUT R85, R85, 0xc, RZ, 0xc0, !PT ;  /* 0x0000000c55557812 */ /* 0x000fe400078ec0ff */
[--C-:B------:R-:W-:Y:S02]  /*35f0*/  SHF.R.U32.HI R14, RZ, 0x18, R72.reuse ;  /* 0x00000018ff0e7819 */ /* 0x100fe40000011648 */
[--C-:B------:R-:W-:Y:S01]  /*3600*/  SHF.R.U32.HI R64, RZ, 0x1a, R72.reuse ;  /* 0x0000001aff407819 */ /* 0x100fe20000011648 */
[----:B------:R-:W4:Y:S01]  /*3610*/  LDC R13, c[0x3][R0+0x3c] ;  /* 0x00c00f00000d7b82 */ /* 0x000f220000000800 */
[----:B------:R-:W-:Y:S02]  /*3620*/  LOP3.LUT R79, R79, 0xc, RZ, 0xc0, !PT ;  /* 0x0000000c4f4f7812 */ /* 0x000fe400078ec0ff */
[----:B------:R-:W-:Y:S02]  /*3630*/  LOP3.LUT R81, R81, 0xc, RZ, 0xc0, !PT ;  /* 0x0000000c51517812 */ /* 0x000fe400078ec0ff */
[----:B------:R-:W-:-:S02]  /*3640*/  SHF.R.U32.HI R66, RZ, 0x1e, R72 ;  /* 0x0000001eff427819 */ /* 0x000fc40000011648 */
[----:B------:R-:W-:Y:S01]  /*3650*/  LOP3.LUT R14, R14, 0xc, RZ, 0xc0, !PT ;  /* 0x0000000c0e0e7812 */ /* 0x000fe200078ec0ff */
[----:B------:R-:W4:Y:S01]  /*3660*/  LDC R82, c[0x3][R15+0x3c] ;  /* 0x00c00f000f527b82 */ /* 0x000f220000000800 */
[----:B------:R-:W-:Y:S02]  /*3670*/  LOP3.LUT R64, R64, 0xc, RZ, 0xc0, !PT ;  /* 0x0000000c40407812 */ /* 0x000fe400078ec0ff */
[----:B------:R-:W-:-:S05]  /*3680*/  SHF.L.U32 R66, R66, 0x2, RZ ;  /* 0x0000000242427819 */ /* 0x000fca00000006ff */
[----:B------:R-:W5:Y:S08]  /*3690*/  LDC R84, c[0x3][R68+0x3c] ;  /* 0x00c00f0044547b82 */ /* 0x000f700000000800 */
[----:B------:R-:W5:Y:S01]  /*36a0*/  LDC R83, c[0x3][R71+0x3c] ;  /* 0x00c00f0047537b82 */ /* 0x000f620000000800 */
[----:B-1----:R-:W-:-:S07]  /*36b0*/  IADD3 R2, PT, PT, R8, R3, R2 ;  /* 0x0000000308027210 */ /* 0x002fce0007ffe002 */
[----:B------:R-:W0:Y:S08]  /*36c0*/  LDC R3, c[0x3][R67+0x1c] ;  /* 0x00c0070043037b82 */ /* 0x000e300000000800 */
[----:B------:R-:W1:Y:S01]  /*36d0*/  LDC R70, c[0x3][R70+0x1c] ;  /* 0x00c0070046467b82 */ /* 0x000e620000000800 */
[----:B---3--:R-:W-:-:S07]  /*36e0*/  IADD3 R2, PT, PT, R12, R9, R2 ;  /* 0x000000090c027210 */ /* 0x008fce0007ffe002 */
[----:B------:R-:W3:Y:S08]  /*36f0*/  LDC R69, c[0x3][R69+0x1c] ;  /* 0x00c0070045457b82 */ /* 0x000ef00000000800 */
[----:B------:R-:W2:Y:S01]  /*3700*/  LDC R10, c[0x3][R10+0x1c] ;  /* 0x00c007000a0a7b82 */ /* 0x000ea20000000800 */
[----:B----4-:R-:W-:-:S07]  /*3710*/  IADD3 R82, PT, PT, R82, R13, R2 ;  /* 0x0000000d52527210 */ /* 0x010fce0007ffe002 */
[----:B------:R-:W4:Y:S08]  /*3720*/  LDC R8, c[0x3][R86+0x3c] ;  /* 0x00c00f0056087b82 */ /* 0x000f300000000800 */
[----:B------:R-:W4:Y:S01]  /*3730*/  LDC R13, c[0x3][R85+0x3c] ;  /* 0x00c00f00550d7b82 */ /* 0x000f220000000800 */
[----:B-----5:R-:W-:-:S07]  /*3740*/  IADD3 R84, PT, PT, R83, R84, R82 ;  /* 0x0000005453547210 */ /* 0x020fce0007ffe052 */
[----:B------:R-:W5:Y:S01]  /*3750*/  LDC R11, c[0x3][R11+0x1c] ;  /* 0x00c007000b0b7b82 */ /* 0x000f620000000800 */
[----:B0-----:R-:W-:Y:S01]  /*3760*/  FFMA R87, R4, R3, RZ ;  /* 0x0000000304577223 */ /* 0x001fe200000000ff */
[C---:B------:R-:W-:Y:S01]  /*3770*/  FFMA R89, R3.reuse, R5, RZ ;  /* 0x0000000503597223 */ /* 0x040fe200000000ff */
[----:B------:R-:W-:-:S05]  /*3780*/  FFMA R88, R3, R6, RZ ;  /* 0x0000000603587223 */ /* 0x000fca00000000ff */
[----:B------:R-:W0:Y:S01]  /*3790*/  LDC R2, c[0x3][R79+0x3c] ;  /* 0x00c00f004f027b82 */ /* 0x000e220000000800 */
[C---:B-1----:R-:W-:Y:S01]  /*37a0*/  FFMA R90, R70.reuse, R7, R87 ;  /* 0x00000007465a7223 */ /* 0x042fe20000000057 */
[----:B------:R-:W-:Y:S01]  /*37b0*/  FFMA R87, R70, R21, R88 ;  /* 0x0000001546577223 */ /* 0x000fe20000000058 */
[----:B------:R-:W-:-:S05]  /*37c0*/  FFMA R92, R20, R70, R89 ;  /* 0x00000046145c7223 */ /* 0x000fca0000000059 */
[----:B------:R-:W0:Y:S01]  /*37d0*/  LDC R9, c[0x3][R81+0x3c] ;  /* 0x00c00f0051097b82 */ /* 0x000e220000000800 */
[C---:B---3--:R-:W-:Y:S01]  /*37e0*/  FFMA R89, R69.reuse, R22, R90 ;  /* 0x0000001645597223 */ /* 0x048fe2000000005a */
[----:B------:R-:W-:Y:S01]  /*37f0*/  FFMA R88, R24, R69, R87 ;  /* 0x0000004518587223 */ /* 0x000fe20000000057 */
[----:B------:R-:W-:-:S05]  /*3800*/  FFMA R91, R69, R23, R92 ;  /* 0x00000017455b7223 */ /* 0x000fca000000005c */
[----:B------:R-:W1:Y:S01]  /*3810*/  LDC R0, c[0x3][R0+0x1c] ;  /* 0x00c0070000007b82 */ /* 0x000e620000000800 */
[C---:B--2---:R-:W-:Y:S01]  /*3820*/  FFMA R89, R10.reuse, R25, R89 ;  /* 0x000000190a597223 */ /* 0x044fe20000000059 */
[C---:B------:R-:W-:Y:S01]  /*3830*/  FFMA R87, R10.reuse, R27, R88 ;  /* 0x0000001b0a577223 */ /* 0x040fe20000000058 */
[----:B------:R-:W-:-:S05]  /*3840*/  FFMA R90, R10, R26, R91 ;  /* 0x0000001a0a5a7223 */ /* 0x000fca000000005b */
[----:B------:R-:W2:Y:S08]  /*3850*/  LDC R12, c[0x3][R14+0x3c] ;  /* 0x00c00f000e0c7b82 */ /* 0x000eb00000000800 */
[----:B------:R-:W2:Y:S01]  /*3860*/  LDC R67, c[0x3][R64+0x3c] ;  /* 0x00c00f0040437b82 */ /* 0x000ea20000000800 */
[----:B----4-:R-:W-:-:S07]  /*3870*/  IADD3 R13, PT, PT, R13, R8, R84 ;  /* 0x000000080d0d7210 */ /* 0x010fce0007ffe054 */
[----:B------:R-:W3:Y:S01]  /*3880*/  LDC R15, c[0x3][R15+0x1c] ;  /* 0x00c007000f0f7b82 */ /* 0x000ee20000000800 */
[----:B-----5:R-:W-:Y:S01]  /*3890*/  FFMA R89, R28, R11, R89 ;  /* 0x0000000b1c597223 */ /* 0x020fe20000000059 */
[C---:B------:R-:W-:Y:S01]  /*38a0*/  FFMA R10, R11.reuse, R30, R87 ;  /* 0x0000001e0b0a7223 */ /* 0x040fe20000000057 */
[----:B------:R-:W-:-:S05]  /*38b0*/  FFMA R91, R11, R29, R90 ;  /* 0x0000001d0b5b7223 */ /* 0x000fca000000005a */
[----:B------:R-:W4:Y:S08]  /*38c0*/  LDC R78, c[0x3][R66+0x3c] ;  /* 0x00c00f00424e7b82 */ /* 0x000f300000000800 */
[----:B------:R-:W5:Y:S01]  /*38d0*/  LDC R68, c[0x3][R68+0x1c] ;  /* 0x00c0070044447b82 */ /* 0x000f620000000800 */
[----:B0-----:R-:W-:-:S07]  /*38e0*/  IADD3 R2, PT, PT, R9, R2, R13 ;  /* 0x0000000209027210 */ /* 0x001fce0007ffe00d */
[----:B------:R-:W0:Y:S01]  /*38f0*/  LDC R71, c[0x3][R71+0x1c] ;  /* 0x00c0070047477b82 */ /* 0x000e220000000800 */
[C---:B-1----:R-:W-:Y:S01]  /*3900*/  FFMA R84, R0.reuse, R31, R89 ;  /* 0x0000001f00547223 */ /* 0x042fe20000000059 */
[----:B------:R-:W-:-:S06]  /*3910*/  FFMA R11, R0, R33, R10 ;  /* 0x00000021000b7223 */ /* 0x000fcc000000000a */
[----:B------:R1:W0:Y:S08]  /*3920*/  LDC R80, c[0x3][R86+0x1c] ;  /* 0x00c0070056507b82 */ /* 0x0002300000000800 */
[----:B------:R-:W0:Y:S01]  /*3930*/  LDC R83, c[0x3][R85+0x1c] ;  /* 0x00c0070055537b82 */ /* 0x000e220000000800 */
[----:B-1----:R-:W-:Y:S01]  /*3940*/  FFMA R86, R32, R0, R91 ;  /* 0x0000000020567223 */ /* 0x002fe2000000005b */
[----:B--2---:R-:W-:-:S06]  /*3950*/  IADD3 R67, PT, PT, R67, R12, R2 ;  /* 0x0000000c43437210 */ /* 0x004fcc0007ffe002 */
[----:B------:R-:W1:Y:S01]  /*3960*/  LDC R82, c[0x3][R79+0x1c] ;  /* 0x00c007004f527b82 */ /* 0x000e620000000800 */
[C---:B---3--:R-:W-:Y:S01]  /*3970*/  FFMA R9, R15.reuse, R34, R84 ;  /* 0x000000220f097223 */ /* 0x048fe20000000054 */
[----:B------:R-:W-:Y:S01]  /*3980*/  FFMA R0, R36, R15, R11 ;  /* 0x0000000f24007223 */ /* 0x000fe2000000000b */
[----:B------:R-:W-:-:S05]  /*3990*/  FFMA R13, R15, R35, R86 ;  /* 0x000000230f0d7223 */ /* 0x000fca0000000056 */
[----:B------:R-:W2:Y:S01]  /*39a0*/  LDC R3, c[0x3][R81+0x1c] ;  /* 0x00c0070051037b82 */ /* 0x000ea20000000800 */
[----:B----4-:R-:W-:-:S04]  /*39b0*/  IADD3 R78, PT, PT, R67, R78, RZ ;  /* 0x0000004e434e7210 */ /* 0x010fc80007ffe0ff */
[----:B------:R-:W-:Y:S02]  /*39c0*/  LOP3.LUT R12, R78, 0xff, RZ, 0xc0, !PT ;  /* 0x000000ff4e0c7812 */ /* 0x000fe400078ec0ff */
[----:B------:R-:W-:Y:S01]  /*39d0*/  SHF.R.S32.HI R15, RZ, 0x10, R78 ;  /* 0x00000010ff0f7819 */ /* 0x000fe2000001144e */
[----:B------:R3:W4:Y:S01]  /*39e0*/  LDC R70, c[0x3][R14+0x1c] ;  /* 0x00c007000e467b82 */ /* 0x0007220000000800 */
[C---:B-----5:R-:W-:Y:S01]  /*39f0*/  FFMA R9, R68.reuse, R37, R9 ;  /* 0x0000002544097223 */ /* 0x060fe20000000009 */
[C---:B------:R-:W-:Y:S01]  /*3a00*/  FFMA R11, R68.reuse, R39, R0 ;  /* 0x00000027440b7223 */ /* 0x040fe20000000000 */
[----:B------:R-:W-:Y:S01]  /*3a10*/  FFMA R2, R68, R38, R13 ;  /* 0x0000002644027223 */ /* 0x000fe2000000000d */
[----:B------:R-:W-:Y:S01]  /*3a20*/  IMAD R12, R12, R12, RZ ;  /* 0x0000000c0c0c7224 */ /* 0x000fe200078e02ff */
[----:B------:R-:W-:-:S03]  /*3a30*/  I2FP.F32.S32 R15, R15 ;  /* 0x0000000f000f7245 */ /* 0x000fc60000201400 */
[----:B------:R5:W4:Y:S01]  /*3a40*/  LDC R69, c[0x3][R64+0x1c] ;  /* 0x00c0070040457b82 */ /* 0x000b220000000800 */
[----:B0-----:R-:W-:Y:S01]  /*3a50*/  FFMA R9, R40, R71, R9 ;  /* 0x0000004728097223 */ /* 0x001fe20000000009 */
[C---:B------:R-:W-:Y:S01]  /*3a60*/  FFMA R0, R71.reuse, R42, R11 ;  /* 0x0000002a47007223 */ /* 0x040fe2000000000b */
[----:B------:R-:W-:Y:S01]  /*3a70*/  SHF.R.U32.HI R11, RZ, 0x8, R78 ;  /* 0x00000008ff0b7819 */ /* 0x000fe2000001164e */
[----:B------:R-:W-:Y:S01]  /*3a80*/  FFMA R13, R71, R41, R2 ;  /* 0x00000029470d7223 */ /* 0x000fe20000000002 */
[----:B------:R-:W-:Y:S02]  /*3a90*/  I2FP.F32.U32 R12, R12 ;  /* 0x0000000c000c7245 */ /* 0x000fe40000201000 */
[----:B---3--:R-:W-:Y:S01]  /*3aa0*/  LOP3.LUT R14, R11, 0xff, RZ, 0xc0, !PT ;  /* 0x000000ff0b0e7812 */ /* 0x008fe200078ec0ff */
[----:B------:R-:W0:Y:S01]  /*3ab0*/  LDC R8, c[0x3][R66+0x1c] ;  /* 0x00c0070042087b82 */ /* 0x000e220000000800 */
[C---:B------:R-:W-:Y:S01]  /*3ac0*/  FFMA R2, R80.reuse, R43, R9 ;  /* 0x0000002b50027223 */ /* 0x040fe20000000009 */
[----:B------:R-:W-:Y:S01]  /*3ad0*/  FFMA R9, R80, R45, R0 ;  /* 0x0000002d50097223 */ /* 0x000fe20000000000 */
[----:B------:R-:W-:Y:S01]  /*3ae0*/  FFMA R10, R44, R80, R13 ;  /* 0x000000502c0a7223 */ /* 0x000fe2000000000d */
[----:B------:R-:W-:-:S02]  /*3af0*/  I2FP.F32.U32 R14, R14 ;  /* 0x0000000e000e7245 */ /* 0x000fc40000201000 */
[----:B------:R-:W-:Y:S01]  /*3b00*/  FFMA R0, R48, R83, R9 ;  /* 0x0000005330007223 */ /* 0x000fe20000000009 */
[C---:B------:R-:W-:Y:S01]  /*3b10*/  FFMA R11, R83.reuse, R46, R2 ;  /* 0x0000002e530b7223 */ /* 0x040fe20000000002 */
[----:B------:R-:W-:Y:S01]  /*3b20*/  FFMA R13, R83, R47, R10 ;  /* 0x0000002f530d7223 */ /* 0x000fe2000000000a */
[----:B-----5:R-:W-:Y:S02]  /*3b30*/  FFMA R64, R15, R14, -R12 ;  /* 0x0000000e0f407223 */ /* 0x020fe4000000080c */
[----:B------:R3:W0:Y:S01]  /*3b40*/  I2F.U8 R12, R78 ;  /* 0x0000004e000c7306 */ /* 0x0006220000001000 */
[C---:B-1----:R-:W-:Y:S01]  /*3b50*/  FFMA R9, R82.reuse, R51, R0 ;  /* 0x0000003352097223 */ /* 0x042fe20000000000 */
[C---:B------:R-:W-:Y:S01]  /*3b60*/  FFMA R11, R82.reuse, R49, R11 ;  /* 0x00000031520b7223 */ /* 0x040fe2000000000b */
[----:B------:R-:W-:Y:S02]  /*3b70*/  FFMA R2, R82, R50, R13 ;  /* 0x0000003252027223 */ /* 0x000fe4000000000d */
[----:B--2---:R-:W-:Y:S01]  /*3b80*/  FFMA R0, R3, R54, R9 ;  /* 0x0000003603007223 */ /* 0x004fe20000000009 */
[----:B------:R-:W-:Y:S01]  /*3b90*/  FFMA R11, R52, R3, R11 ;  /* 0x00000003340b7223 */ /* 0x000fe2000000000b */
[----:B------:R-:W-:-:S02]  /*3ba0*/  VIADD R9, R64, 0x1800000 ;  /* 0x0180000040097836 */ /* 0x000fc40000000000 */
[----:B------:R-:W-:Y:S01]  /*3bb0*/  FFMA R13, R3, R53, R2 ;  /* 0x00000035030d7223 */ /* 0x000fe20000000002 */
[----:B----4-:R-:W-:Y:S02]  /*3bc0*/  FFMA R2, R70, R55, R11 ;  /* 0x0000003746027223 */ /* 0x010fe4000000000b */
[----:B------:R-:W-:Y:S01]  /*3bd0*/  LOP3.LUT R11, R9, 0x7f800000, RZ, 0xc0, !PT ;  /* 0x7f800000090b7812 */ /* 0x000fe200078ec0ff */
[----:B------:R-:W-:Y:S01]  /*3be0*/  FFMA R10, R56, R70, R13 ;  /* 0x00000046380a7223 */ /* 0x000fe2000000000d */
[----:B------:R-:W-:Y:S02]  /*3bf0*/  FFMA R3, R70, R57, R0 ;  /* 0x0000003946037223 */ /* 0x000fe40000000000 */
[----:B------:R-:W-:Y:S01]  /*3c00*/  ISETP.GT.U32.AND P0, PT, R11, 0x1ffffff, PT ;  /* 0x01ffffff0b00780c */ /* 0x000fe20003f04070 */
[C---:B------:R-:W-:Y:S01]  /*3c10*/  FFMA R71, R69.reuse, R58, R2 ;  /* 0x0000003a45477223 */ /* 0x040fe20000000002 */
[----:B------:R-:W-:Y:S01]  /*3c20*/  FFMA R9, R69, R59, R10 ;  /* 0x0000003b45097223 */ /* 0x000fe2000000000a */
[----:B------:R-:W-:-:S02]  /*3c30*/  FFMA R0, R60, R69, R3 ;  /* 0x000000453c007223 */ /* 0x000fc40000000003 */
[C---:B0-----:R-:W-:Y:S01]  /*3c40*/  FFMA R71, R8.reuse, R61, R71 ;  /* 0x0000003d08477223 */ /* 0x041fe20000000047 */
[C---:B------:R-:W-:Y:S01]  /*3c50*/  FFMA R66, R8.reuse, R62, R9 ;  /* 0x0000003e08427223 */ /* 0x040fe20000000009 */
[----:B------:R-:W-:Y:S02]  /*3c60*/  FFMA R67, R8, R63, R0 ;  /* 0x0000003f08437223 */ /* 0x000fe40000000000 */
[----:B------:R-:W-:Y:S01]  /*3c70*/  FFMA R68, R16, 4, -R71 ;  /* 0x4080000010447823 */ /* 0x000fe20000000847 */
[----:B------:R-:W-:Y:S01]  /*3c80*/  FFMA R69, R17, 4, -R66 ;  /* 0x4080000011457823 */ /* 0x000fe20000000842 */
[----:B------:R-:W-:Y:S02]  /*3c90*/  FFMA R70, R18, 4, -R67 ;  /* 0x4080000012467823 */ /* 0x000fe40000000843 */
[----:B---3--:R-:W-:Y:S05]  /*3ca0*/  @P0 BRA `(.L_x_42) ;  /* 0x0000000000100947 */ /* 0x008fea0003800000 */
[----:B------:R-:W-:Y:S02]  /*3cb0*/  MOV R0, R64 ;  /* 0x0000004000007202 */ /* 0x000fe40000000f00 */
[----:B------:R-:W-:-:S07]  /*3cc0*/  MOV R2, 0x3ce0 ;  /* 0x00003ce000027802 */ /* 0x000fce0000000f00 */
[----:B------:R-:W-:Y:S05]  /*3cd0*/  CALL.REL.NOINC `($__internal_0_$__cuda_sm20_rcp_rn_f32_slowpath) ;  /* 0x00000010001c7944 */ /* 0x000fea0003c00000 */
[----:B------:R-:W-:Y:S05]  /*3ce0*/  BRA `(.L_x_43) ;  /* 0x0000000000107947 */ /* 0x000fea0003800000 */
.L_x_42:
[----:B------:R-:W0:Y:S02]  /*3cf0*/  MUFU.RCP R9, R64 ;  /* 0x0000004000097308 */ /* 0x000e240000001000 */
[----:B0-----:R-:W-:-:S04]  /*3d00*/  FFMA R0, R64, R9, -1 ;  /* 0xbf80000040007423 */ /* 0x001fc80000000009 */
[----:B------:R-:W-:-:S04]  /*3d10*/  FADD.FTZ R0, -R0, -RZ ;  /* 0x800000ff00007221 */ /* 0x000fc80000010100 */
[----:B------:R-:W-:-:S07]  /*3d20*/  FFMA R9, R9, R0, R9 ;  /* 0x0000000009097223 */ /* 0x000fce0000000009 */
.L_x_43:
[----:B------:R-:W-:Y:S05]  /*3d30*/  BSYNC.RECONVERGENT B2 ;  /* 0x0000000000027941 */ /* 0x000fea0003800200 */
.L_x_41:
[CC--:B------:R-:W-:Y:S01]  /*3d40*/  FMUL R3, R12.reuse, R69.reuse ;  /* 0x000000450c037220 */ /* 0x0c0fe20000400000 */
[----:B------:R-:W-:Y:S01]  /*3d50*/  FMUL R0, R12, R70 ;  /* 0x000000460c007220 */ /* 0x000fe20000400000 */
[C---:B------:R-:W-:Y:S01]  /*3d60*/  FMUL R64, R66.reuse, R12 ;  /* 0x0000000c42407220 */ /* 0x040fe20000400000 */
[----:B------:R-:W-:Y:S01]  /*3d70*/  BSSY.RECONVERGENT B1, `(.L_x_44) ;  /* 0x0000057000017945 */ /* 0x000fe20003800200 */
[----:B------:R-:W-:Y:S02]  /*3d80*/  FFMA R2, R66, R14, -R3 ;  /* 0x0000000e42027223 */ /* 0x000fe40000000803 */
[----:B------:R-:W-:Y:S01]  /*3d90*/  FFMA R78, R15, R69, -R64 ;  /* 0x000000450f4e7223 */ /* 0x000fe20000000840 */
[C---:B------:R-:W-:Y:S01]  /*3da0*/  FMUL R64, R67.reuse, R12 ;  /* 0x0000000c43407220 */ /* 0x040fe20000400000 */
[----:B------:R-:W-:Y:S01]  /*3db0*/  FMUL.SAT R8, R2, R9 ;  /* 0x0000000902087220 */ /* 0x000fe20000402000 */
[----:B------:R-:W-:Y:S01]  /*3dc0*/  FFMA R2, R67, R14, -R0 ;  /* 0x0000000e43027223 */ /* 0x000fe20000000800 */
[----:B------:R-:W-:-:S02]  /*3dd0*/  FMUL R0, R12, R68 ;  /* 0x000000440c007220 */ /* 0x000fc40000400000 */
[----:B------:R-:W-:Y:S01]  /*3de0*/  FMUL R8, R8, 63 ;  /* 0x427c000008087820 */ /* 0x000fe20000400000 */
[-C--:B------:R-:W-:Y:S01]  /*3df0*/  FMUL.SAT R3, R2, R9.reuse ;  /* 0x0000000902037220 */ /* 0x080fe20000402000 */
[----:B------:R-:W-:Y:S02]  /*3e00*/  FFMA R0, R71, R14, -R0 ;  /* 0x0000000e47007223 */ /* 0x000fe40000000800 */
[----:B------:R-:W0:Y:S01]  /*3e10*/  FRND R2, R8 ;  /* 0x0000000800027307 */ /* 0x000e220000201000 */
[----:B------:R-:W-:Y:S01]  /*3e20*/  FMUL R13, R3, 31 ;  /* 0x41f80000030d7820 */ /* 0x000fe20000400000 */
[-C--:B------:R-:W-:Y:S01]  /*3e30*/  FMUL.SAT R3, R78, R9.reuse ;  /* 0x000000094e037220 */ /* 0x080fe20000402000 */
[----:B------:R-:W-:Y:S01]  /*3e40*/  FFMA R78, R15, R70, -R64 ;  /* 0x000000460f4e7223 */ /* 0x000fe20000000840 */
[----:B------:R-:W-:Y:S01]  /*3e50*/  FMUL R64, R71, R12 ;  /* 0x0000000c47407220 */ /* 0x000fe20000400000 */
[-C--:B------:R-:W-:Y:S01]  /*3e60*/  FMUL.SAT R0, R0, R9.reuse ;  /* 0x0000000900007220 */ /* 0x080fe20000402000 */
[----:B------:R-:W-:Y:S01]  /*3e70*/  FMUL R3, R3, 63 ;  /* 0x427c000003037820 */ /* 0x000fe20000400000 */
[-C--:B------:R-:W-:Y:S01]  /*3e80*/  FMUL.SAT R11, R78, R9.reuse ;  /* 0x000000094e0b7220 */ /* 0x080fe20000402000 */
[----:B------:R-:W-:Y:S01]  /*3e90*/  FFMA R64, R15, R68, -R64 ;  /* 0x000000440f407223 */ /* 0x000fe20000000840 */
[----:B------:R-:W-:Y:S01]  /*3ea0*/  FMUL R0, R0, 31 ;  /* 0x41f8000000007820 */ /* 0x000fe20000400000 */
[----:B------:R-:W1:Y:S01]  /*3eb0*/  FRND R10, R13 ;  /* 0x0000000d000a7307 */ /* 0x000e620000201000 */
[----:B------:R-:W-:Y:S01]  /*3ec0*/  FMUL R11, R11, 31 ;  /* 0x41f800000b0b7820 */ /* 0x000fe20000400000 */
[----:B------:R-:W-:Y:S01]  /*3ed0*/  FMUL.SAT R9, R64, R9 ;  /* 0x0000000940097220 */ /* 0x000fe20000402000 */
[----:B0-----:R-:W-:-:S03]  /*3ee0*/  FMUL R81, R2, 0.015831517055630683899 ;  /* 0x3c81b11902517820 */ /* 0x001fc60000400000 */
[----:B------:R-:W-:Y:S02]  /*3ef0*/  FMUL R9, R9, 31 ;  /* 0x41f8000009097820 */ /* 0x000fe40000400000 */
[----:B------:R-:W0:Y:S01]  /*3f00*/  FRND R79, R0 ;  /* 0x00000000004f7307 */ /* 0x000e220000201000 */
[----:B------:R-:W-:Y:S01]  /*3f10*/  FMUL R66, R66, R81 ;  /* 0x0000005142427220 */ /* 0x000fe20000400000 */
[----:B-1----:R-:W-:-:S06]  /*3f20*/  FMUL R10, R10, 0.032277528196573257446 ;  /* 0x3d0435710a0a7820 */ /* 0x002fcc0000400000 */
[----:B------:R-:W1:Y:S01]  /*3f30*/  FRND R83, R9 ;  /* 0x0000000900537307 */ /* 0x000e620000201000 */
[----:B0-----:R-:W-:-:S07]  /*3f40*/  FMUL R2, R79, 0.032277528196573257446 ;  /* 0x3d0435714f027820 */ /* 0x001fce0000400000 */
[----:B------:R-:W0:Y:S01]  /*3f50*/  FRND R80, R11 ;  /* 0x0000000b00507307 */ /* 0x000e220000201000 */
[----:B------:R-:W-:Y:S01]  /*3f60*/  FMUL R87, R71, R2 ;  /* 0x0000000247577220 */ /* 0x000fe20000400000 */
[----:B-1----:R-:W-:-:S06]  /*3f70*/  FMUL R83, R83, 0.032277528196573257446 ;  /* 0x3d04357153537820 */ /* 0x002fcc0000400000 */
[----:B------:R-:W1:Y:S01]  /*3f80*/  FRND R78, R3 ;  /* 0x00000003004e7307 */ /* 0x000e620000201000 */
[----:B0-----:R-:W-:-:S07]  /*3f90*/  FMUL R79, R80, 0.032277528196573257446 ;  /* 0x3d043571504f7820 */ /* 0x001fce0000400000 */
[----:B------:R-:W-:Y:S01]  /*3fa0*/  F2I.U32.NTZ R8, R8 ;  /* 0x0000000800087305 */ /* 0x000fe20000203000 */
[----:B------:R-:W-:Y:S01]  /*3fb0*/  FMUL R85, R10, R79 ;  /* 0x0000004f0a557220 */ /* 0x000fe20000400000 */
[----:B-1----:R-:W-:Y:S01]  /*3fc0*/  FMUL R64, R78, 0.015831517055630683899 ;  /* 0x3c81b1194e407820 */ /* 0x002fe20000400000 */
[----:B------:R-:W-:Y:S01]  /*3fd0*/  FMUL R78, R67, R10 ;  /* 0x0000000a434e7220 */ /* 0x000fe20000400000 */
[C---:B------:R-:W-:Y:S01]  /*3fe0*/  FMUL R67, R2.reuse, R83 ;  /* 0x0000005302437220 */ /* 0x040fe20000400000 */
[----:B------:R-:W-:Y:S01]  /*3ff0*/  FMUL R2, R2, R2 ;  /* 0x0000000202027220 */ /* 0x000fe20000400000 */
[----:B------:R-:W-:Y:S01]  /*4000*/  FMUL R71, R81, R64 ;  /* 0x0000004051477220 */ /* 0x000fe20000400000 */
[----:B------:R-:W-:Y:S01]  /*4010*/  FMUL R10, R10, R10 ;  /* 0x0000000a0a0a7220 */ /* 0x000fe20000400000 */
[C---:B------:R-:W-:Y:S01]  /*4020*/  FFMA R89, R12.reuse, R67, -R87 ;  /* 0x000000430c597223 */ /* 0x040fe20000000857 */
[----:B------:R-:W-:Y:S01]  /*4030*/  FFMA R67, R12, R85, -R78 ;  /* 0x000000550c437223 */ /* 0x000fe2000000084e */
[-C--:B------:R-:W-:Y:S01]  /*4040*/  FMUL R85, R64, R64.reuse ;  /* 0x0000004040557220 */ /* 0x080fe20000400000 */
[----:B------:R-:W-:Y:S01]  /*4050*/  FFMA R80, R12, R71, -R66 ;  /* 0x000000470c507223 */ /* 0x000fe20000000842 */
[----:B------:R-:W-:Y:S01]  /*4060*/  FMUL R71, R83, R83 ;  /* 0x0000005353477220 */ /* 0x000fe20000400000 */
[----:B------:R-:W-:Y:S01]  /*4070*/  FMUL R12, R81, R81 ;  /* 0x00000051510c7220 */ /* 0x000fe20000400000 */
[C---:B------:R-:W-:Y:S01]  /*4080*/  FMUL R66, R14.reuse, R85 ;  /* 0x000000550e427220 */ /* 0x040fe20000400000 */
[----:B------:R-:W-:Y:S01]  /*4090*/  FMUL R87, R79, R79 ;  /* 0x0000004f4f577220 */ /* 0x000fe20000400000 */
[C---:B------:R-:W-:Y:S01]  /*40a0*/  FMUL R71, R14.reuse, R71 ;  /* 0x000000470e477220 */ /* 0x040fe20000400000 */
[----:B------:R-:W-:Y:S01]  /*40b0*/  FFMA R69, -R69, R64, R80 ;  /* 0x0000004045457223 */ /* 0x000fe20000000150 */
[C---:B------:R-:W-:Y:S01]  /*40c0*/  FFMA R12, R15.reuse, R12, R66 ;  /* 0x0000000c0f0c7223 */ /* 0x040fe20000000042 */
[----:B------:R-:W-:Y:S01]  /*40d0*/  FMUL R87, R14, R87 ;  /* 0x000000570e577220 */ /* 0x000fe20000400000 */
[----:B------:R-:W-:Y:S01]  /*40e0*/  FFMA R89, -R68, R83, R89 ;  /* 0x0000005344597223 */ /* 0x000fe20000000159 */
[----:B------:R-:W-:Y:S01]  /*40f0*/  FFMA R2, R15, R2, R71 ;  /* 0x000000020f027223 */ /* 0x000fe20000000047 */
[----:B------:R-:W-:Y:S01]  /*4100*/  FFMA R12, R69, 2, R12 ;  /* 0x40000000450c7823 */ /* 0x000fe2000000000c */
[----:B------:R-:W-:Y:S01]  /*4110*/  FFMA R10, R15, R10, R87 ;  /* 0x0000000a0f0a7223 */ /* 0x000fe20000000057 */
[----:B------:R-:W-:Y:S01]  /*4120*/  FFMA R67, -R70, R79, R67 ;  /* 0x0000004f46437223 */ /* 0x000fe20000000143 */
[----:B------:R-:W-:Y:S01]  /*4130*/  FFMA R89, R89, 2, R2 ;  /* 0x4000000059597823 */ /* 0x000fe20000000002 */
[----:B------:R-:W-:Y:S01]  /*4140*/  FMUL R12, R12, UR11 ;  /* 0x0000000b0c0c7c20 */ /* 0x000fe20008400000 */
[----:B------:R-:W0:Y:S01]  /*4150*/  F2I.U32.NTZ R13, R13 ;  /* 0x0000000d000d7305 */ /* 0x000e220000203000 */
[----:B------:R-:W-:-:S02]  /*4160*/  FFMA R10, R67, 2, R10 ;  /* 0x40000000430a7823 */ /* 0x000fc4000000000a */
[----:B------:R-:W-:-:S04]  /*4170*/  FFMA R89, R89, UR10, R12 ;  /* 0x0000000a59597c23 */ /* 0x000fc8000800000c */
[----:B------:R-:W-:Y:S01]  /*4180*/  FFMA R10, R10, UR12, R89 ;  /* 0x0000000c0a0a7c23 */ /* 0x000fe20008000059 */
[----:B------:R-:W-:Y:S03]  /*4190*/  F2I.U32.NTZ R3, R3 ;  /* 0x0000000300037305 */ /* 0x000fe60000203000 */
[----:B------:R-:W-:Y:S01]  /*41a0*/  FMUL R10, R10, 0.25 ;  /* 0x3e8000000a0a7820 */ /* 0x000fe20000400000 */
[----:B0-----:R-:W-:-:S04]  /*41b0*/  LEA R13, R8, R13, 0x5 ;  /* 0x0000000d080d7211 */ /* 0x001fc800078e28ff */
[----:B------:R-:W0:Y:S01]  /*41c0*/  F2I.U32.NTZ R2, R11 ;  /* 0x0000000b00027305 */ /* 0x000e220000203000 */
[----:B------:R-:W-:-:S07]  /*41d0*/  FSETP.GEU.AND P0, PT, R10, R19, PT ;  /* 0x000000130a00720b */ /* 0x000fce0003f0e000 */
[----:B------:R-:W1:Y:S01]  /*41e0*/  F2I.U32.NTZ R0, R0 ;  /* 0x0000000000007305 */ /* 0x000e620000203000 */
[----:B0-----:R-:W-:-:S07]  /*41f0*/  LEA R2, R3, R2, 0x5 ;  /* 0x0000000203027211 */ /* 0x001fce00078e28ff */
[----:B------:R-:W0:Y:S01]  /*4200*/  F2I.U32.NTZ R9, R9 ;  /* 0x0000000900097305 */ /* 0x000e220000203000 */
[----:B-1----:R-:W-:Y:S02]  /*4210*/  LEA R13, R0, R13, 0xb ;  /* 0x0000000d000d7211 */ /* 0x002fe400078e58ff */
[----:B0-----:R-:W-:Y:S01]  /*4220*/  LEA R2, R9, R2, 0xb ;  /* 0x0000000209027211 */ /* 0x001fe200078e58ff */
[----:B------:R-:W-:Y:S06]  /*4230*/  @P0 BRA `(.L_x_45) ;  /* 0x0000000000280947 */ /* 0x000fec0003800000 */
[C---:B------:R-:W-:Y:S02]  /*4240*/  ISETP.GT.U32.AND P0, PT, R13.reuse, R2, PT ;  /* 0x000000020d00720c */ /* 0x040fe40003f04070 */
[----:B------:R-:W-:Y:S02]  /*4250*/  PRMT R76, R13, 0x7610, R76 ;  /* 0x000076100d4c7816 */ /* 0x000fe4000000004c */
[----:B------:R-:W-:Y:S02]  /*4260*/  PRMT R75, R2, 0x7610, R75 ;  /* 0x00007610024b7816 */ /* 0x000fe4000000004b */
[----:B------:R-:W-:Y:S02]  /*4270*/  MOV R74, R72 ;  /* 0x00000048004a7202 */ /* 0x000fe40000000f00 */
[----:B------:R-:W-:-:S05]  /*4280*/  MOV R19, R10 ;  /* 0x0000000a00137202 */ /* 0x000fca0000000f00 */
[----:B------:R-:W-:Y:S02]  /*4290*/  @P0 LOP3.LUT R0, RZ, R72, RZ, 0x33, !PT ;  /* 0x00000048ff000212 */ /* 0x000fe400078e33ff */
[----:B------:R-:W-:Y:S02]  /*42a0*/  @P0 PRMT R76, R2, 0x7610, R76 ;  /* 0x00007610024c0816 */ /* 0x000fe4000000004c */
[----:B------:R-:W-:Y:S02]  /*42b0*/  @P0 SHF.R.U32.HI R3, RZ, 0x1, R0 ;  /* 0x00000001ff030819 */ /* 0x000fe40000011600 */
[----:B------:R-:W-:Y:S02]  /*42c0*/  @P0 PRMT R75, R13, 0x7610, R75 ;  /* 0x000076100d4b0816 */ /* 0x000fe4000000004b */
[----:B------:R-:W-:-:S07]  /*42d0*/  @P0 LOP3.LUT R74, R72, 0x55555555, R3, 0x78, !PT ;  /* 0x55555555484a0812 */ /* 0x000fce00078e7803 */
.L_x_45:
[----:B------:R-:W-:Y:S05]  /*42e0*/  BSYNC.RECONVERGENT B1 ;  /* 0x0000000000017941 */ /* 0x000fea0003800200 */
.L_x_44:
[----:B------:R-:W-:Y:S02]  /*42f0*/  ISETP.NE.AND P0, PT, R73, 0x80, PT ;  /* 0x000000804900780c */ /* 0x000fe40003f05270 */
[----:B------:R-:W-:Y:S02]  /*4300*/  IADD3 R65, PT, PT, R65, 0x40, RZ ;  /* 0x0000004041417810 */ /* 0x000fe40007ffe0ff */
[----:B------:R-:W-:-:S09]  /*4310*/  IADD3 R77, PT, PT, R77, 0x100, RZ ;  /* 0x000001004d4d7810 */ /* 0x000fd20007ffe0ff */
[----:B------:R-:W-:Y:S05]  /*4320*/  @P0 BRA `(.L_x_46) ;  /* 0xfffffff0002c0947 */ /* 0x000fea000383ffff */
.L_x_40:
[----:B------:R-:W-:Y:S05]  /*4330*/  BSYNC.RECONVERGENT B0 ;  /* 0x0000000000007941 */ /* 0x000fea0003800200 */
.L_x_39:
[----:B------:R-:W1:Y:S01]  /*4340*/  S2R R9, SR_TID.X ;  /* 0x0000000000097919 */ /* 0x000e620000002100 */
[----:B------:R-:W3:Y:S01]  /*4350*/  S2UR UR7, SR_CgaCtaId ;  /* 0x00000000000779c3 */ /* 0x000ee20000008800 */
[----:B------:R-:W-:Y:S01]  /*4360*/  UMOV UR6, 0x400 ;  /* 0x0000040000067882 */ /* 0x000fe20000000000 */
[----:B0-----:R-:W-:Y:S01]  /*4370*/  MOV R4, 0x7f7fffff ;  /* 0x7f7fffff00047802 */ /* 0x001fe20000000f00 */
[----:B------:R-:W-:Y:S01]  /*4380*/  UIADD3 UR4, UPT, UPT, UR6, 0x700, URZ ;  /* 0x0000070006047890 */ /* 0x000fe2000fffe0ff */
[----:B------:R-:W-:Y:S01]  /*4390*/  HFMA2 R5, -RZ, RZ, 0, 0 ;  /* 0x00000000ff057431 */ /* 0x000fe200000001ff */
[----:B------:R-:W-:Y:S01]  /*43a0*/  UIADD3 UR5, UPT, UPT, UR6, 0x440, URZ ;  /* 0x0000044006057890 */ /* 0x000fe2000fffe0ff */
[----:B------:R-:W-:Y:S01]  /*43b0*/  IMAD.MOV.U32 R6, RZ, RZ, 0x7f7fffff ;  /* 0x7f7fffffff067424 */ /* 0x000fe200078e00ff */
[----:B------:R-:W-:Y:S02]  /*43c0*/  MOV R7, RZ ;  /* 0x000000ff00077202 */ /* 0x000fe40000000f00 */
[----:B------:R-:W-:Y:S01]  /*43d0*/  MOV R8, 0x7f7fffff ;  /* 0x7f7fffff00087802 */ /* 0x000fe20000000f00 */
[----:B---3--:R-:W-:-:S02]  /*43e0*/  ULEA UR4, UR7, UR4, 0x18 ;  /* 0x0000000407047291 */ /* 0x008fc4000f8ec0ff */
[----:B------:R-:W-:Y:S02]  /*43f0*/  ULEA UR5, UR7, UR5, 0x18 ;  /* 0x0000000507057291 */ /* 0x000fe4000f8ec0ff */
[----:B------:R-:W-:Y:S02]  /*4400*/  ULEA UR6, UR7, UR6, 0x18 ;  /* 0x0000000607067291 */ /* 0x000fe4000f8ec0ff */
[C---:B-1----:R-:W-:Y:S02]  /*4410*/  LEA R0, R9.reuse, UR4, 0x2 ;  /* 0x0000000409007c11 */ /* 0x042fe4000f8e10ff */
[C---:B------:R-:W-:Y:S02]  /*4420*/  LEA R2, R9.reuse, UR5, 0x2 ;  /* 0x0000000509027c11 */ /* 0x040fe4000f8e10ff */
[C---:B------:R-:W-:Y:S01]  /*4430*/  ISETP.GT.U32.AND P0, PT, R9.reuse, 0x1f, PT ;  /* 0x0000001f0900780c */ /* 0x040fe20003f04070 */
[----:B------:R-:W-:Y:S01]  /*4440*/  STS [R0], R19 ;  /* 0x0000001300007388 */ /* 0x000fe20000000800 */
[----:B------:R-:W-:-:S03]  /*4450*/  ISETP.GT.U32.AND P1, PT, R9, 0x2f, PT ;  /* 0x0000002f0900780c */ /* 0x000fc60003f24070 */
[----:B------:R-:W-:Y:S01]  /*4460*/  STS [R2], R9 ;  /* 0x0000000902007388 */ /* 0x000fe20000000800 */
[----:B------:R-:W-:Y:S07]  /*4470*/  BAR.SYNC.DEFER_BLOCKING 0x0 ;  /* 0x0000000000007b1d */ /* 0x000fee0000010000 */
[----:B------:R-:W-:Y:S04]  /*4480*/  @!P0 LDS R4, [R0+0x80] ;  /* 0x0000800000048984 */ /* 0x000fe80000000800 */
[----:B------:R-:W0:Y:S04]  /*4490*/  LDS R3, [R0] ;  /* 0x0000000000037984 */ /* 0x000e280000000800 */
[----:B------:R-:W1:Y:S01]  /*44a0*/  @!P0 LDS R5, [R2+0x80] ;  /* 0x0000800002058984 */ /* 0x000e620000000800 */
[----:B------:R-:W-:Y:S01]  /*44b0*/  BAR.SYNC.DEFER_BLOCKING 0x0 ;  /* 0x0000000000007b1d */ /* 0x000fe20000010000 */
[----:B0-----:R-:W-:-:S13]  /*44c0*/  FSETP.GEU.AND P0, PT, R4, R3, PT ;  /* 0x000000030400720b */ /* 0x001fda0003f0e000 */
[----:B------:R0:W-:Y:S04]  /*44d0*/  @!P0 STS [R0], R4 ;  /* 0x0000000400008388 */ /* 0x0001e80000000800 */
[----:B-1----:R1:W-:Y:S01]  /*44e0*/  @!P0 STS [R2], R5 ;  /* 0x0000000502008388 */ /* 0x0023e20000000800 */
[----:B------:R-:W-:Y:S01]  /*44f0*/  BAR.SYNC.DEFER_BLOCKING 0x0 ;  /* 0x0000000000007b1d */ /* 0x000fe20000010000 */
[----:B0-----:R-:W-:Y:S01]  /*4500*/  MOV R4, 0x7f7fffff ;  /* 0x7f7fffff00047802 */ /* 0x001fe20000000f00 */
[----:B-1----:R-:W-:-:S04]  /*4510*/  HFMA2 R5, -RZ, RZ, 0, 0 ;  /* 0x00000000ff057431 */ /* 0x002fc800000001ff */
[----:B------:R-:W-:Y:S04]  /*4520*/  @!P1 LDS R6, [R0+0x40] ;  /* 0x0000400000069984 */ /* 0x000fe80000000800 */
[----:B------:R-:W0:Y:S04]  /*4530*/  LDS R3, [R0] ;  /* 0x0000000000037984 */ /* 0x000e280000000800 */
[----:B------:R-:W1:Y:S01]  /*4540*/  @!P1 LDS R7, [R2+0x40] ;  /* 0x0000400002079984 */ /* 0x000e620000000800 */
[----:B------:R-:W-:Y:S01]  /*4550*/  BAR.SYNC.DEFER_BLOCKING 0x0 ;  /* 0x0000000000007b1d */ /* 0x000fe20000010000 */
[----:B------:R-:W-:-:S02]  /*4560*/  ISETP.GT.U32.AND P1, PT, R9, 0x37, PT ;  /* 0x000000370900780c */ /* 0x000fc40003f24070 */
        /* <DEDUP_REMOVED lines=23> */
[----:B------:R-:W-:Y:S04]  /*46e0*/  @!P0 STS [R0], R4 ;  /* 0x0000000400008388 */ /* 0x000fe80000000800 */
[----:B-1----:R0:W-:Y:S01]  /*46f0*/  @!P0 STS [R2], R7 ;  /* 0x0000000702008388 */ /* 0x0021e20000000800 */
[----:B------:R-:W-:Y:S01]  /*4700*/  BAR.SYNC.DEFER_BLOCKING 0x0 ;  /* 0x0000000000007b1d */ /* 0x000fe20000010000 */
[----:B0-----:R-:W-:-:S05]  /*4710*/  HFMA2 R7, -RZ, RZ, 0, 0 ;  /* 0x00000000ff077431 */ /* 0x001fca00000001ff */
[----:B------:R-:W-:Y:S04]  /*4720*/  @!P1 LDS R6, [R0+0x8] ;  /* 0x0000080000069984 */ /* 0x000fe80000000800 */
[----:B------:R-:W0:Y:S04]  /*4730*/  LDS R3, [R0] ;  /* 0x0000000000037984 */ /* 0x000e280000000800 */
[----:B------:R-:W1:Y:S01]  /*4740*/  @!P1 LDS R5, [R2+0x8] ;  /* 0x0000080002059984 */ /* 0x000e620000000800 */
[----:B------:R-:W-:Y:S01]  /*4750*/  BAR.SYNC.DEFER_BLOCKING 0x0 ;  /* 0x0000000000007b1d */ /* 0x000fe20000010000 */
[----:B------:R-:W-:-:S02]  /*4760*/  ISETP.GT.U32.AND P1, PT, R9, 0x3e, PT ;  /* 0x0000003e0900780c */ /* 0x000fc40003f24070 */
[----:B0-----:R-:W-:-:S13]  /*4770*/  FSETP.GEU.AND P0, PT, R6, R3, PT ;  /* 0x000000030600720b */ /* 0x001fda0003f0e000 */
[----:B------:R-:W-:Y:S04]  /*4780*/  @!P0 STS [R0], R6 ;  /* 0x0000000600008388 */ /* 0x000fe80000000800 */
[----:B-1----:R-:W-:Y:S01]  /*4790*/  @!P0 STS [R2], R5 ;  /* 0x0000000502008388 */ /* 0x002fe20000000800 */
[----:B------:R-:W-:Y:S06]  /*47a0*/  BAR.SYNC.DEFER_BLOCKING 0x0 ;  /* 0x0000000000007b1d */ /* 0x000fec0000010000 */
[----:B------:R-:W-:Y:S04]  /*47b0*/  @!P1 LDS R8, [R0+0x4] ;  /* 0x0000040000089984 */ /* 0x000fe80000000800 */
[----:B------:R-:W0:Y:S04]  /*47c0*/  LDS R3, [R0] ;  /* 0x0000000000037984 */ /* 0x000e280000000800 */
[----:B------:R-:W1:Y:S01]  /*47d0*/  @!P1 LDS R7, [R2+0x4] ;  /* 0x0000040002079984 */ /* 0x000e620000000800 */
[----:B------:R-:W-:Y:S01]  /*47e0*/  BAR.SYNC.DEFER_BLOCKING 0x0 ;  /* 0x0000000000007b1d */ /* 0x000fe20000010000 */
[----:B0-----:R-:W-:-:S13]  /*47f0*/  FSETP.GEU.AND P0, PT, R8, R3, PT ;  /* 0x000000030800720b */ /* 0x001fda0003f0e000 */
[----:B------:R-:W-:Y:S04]  /*4800*/  @!P0 STS [R0], R8 ;  /* 0x0000000800008388 */ /* 0x000fe80000000800 */
[----:B-1----:R-:W-:Y:S01]  /*4810*/  @!P0 STS [R2], R7 ;  /* 0x0000000702008388 */ /* 0x002fe20000000800 */
[----:B------:R-:W-:Y:S06]  /*4820*/  BAR.SYNC.DEFER_BLOCKING 0x0 ;  /* 0x0000000000007b1d */ /* 0x000fec0000010000 */
[----:B------:R-:W0:Y:S02]  /*4830*/  LDS R3, [UR6+0x440] ;  /* 0x00044006ff037984 */ /* 0x000e240008000800 */
[----:B------:R-:W-:Y:S01]  /*4840*/  BAR.SYNC.DEFER_BLOCKING 0x0 ;  /* 0x0000000000007b1d */ /* 0x000fe20000010000 */
[----:B0-----:R-:W-:-:S13]  /*4850*/  ISETP.NE.AND P0, PT, R9, R3, PT ;  /* 0x000000030900720c */ /* 0x001fda0003f05270 */
[----:B------:R-:W-:Y:S05]  /*4860*/  @P0 EXIT ;  /* 0x000000000000094d */ /* 0x000fea0003800000 */
[----:B------:R-:W0:Y:S01]  /*4870*/  LDS.128 R12, [UR6+0x6c0] ;  /* 0x0006c006ff0c7984 */ /* 0x000e220008000c00 */
[----:B------:R-:W-:Y:S01]  /*4880*/  PRMT R0, R75, 0x9910, RZ ;  /* 0x000099104b007816 */ /* 0x000fe200000000ff */
[----:B------:R-:W1:Y:S01]  /*4890*/  S2UR UR4, SR_CTAID.X ;  /* 0x00000000000479c3 */ /* 0x000e620000002500 */
[----:B------:R-:W-:Y:S01]  /*48a0*/  PRMT R3, R76, 0x9910, RZ ;  /* 0x000099104c037816 */ /* 0x000fe200000000ff */
[----:B------:R-:W-:Y:S03]  /*48b0*/  LDS.128 R8, [UR6+0x6d0] ;  /* 0x0006d006ff087984 */ /* 0x000fe60008000c00 */
[----:B------:R-:W-:Y:S01]  /*48c0*/  ISETP.NE.AND P0, PT, R3, R0, PT ;  /* 0x000000000300720c */ /* 0x000fe20003f05270 */
[----:B------:R-:W3:Y:S03]  /*48d0*/  LDS.128 R4, [UR6+0x6e0] ;  /* 0x0006e006ff047984 */ /* 0x000ee60008000c00 */
[----:B------:R-:W-:-:S02]  /*48e0*/  SEL R74, R74, RZ, P0 ;  /* 0x000000ff4a4a7207 */ /* 0x000fc40000000000 */
[----:B0-----:R-:W-:Y:S01]  /*48f0*/  SHF.L.U32 R13, R13, 0x1, RZ ;  /* 0x000000010d0d7819 */ /* 0x001fe200000006ff */
[----:B------:R-:W-:Y:S01]  /*4900*/  IMAD.SHL.U32 R17, R14, 0x2, RZ ;  /* 0x000000020e117824 */ /* 0x000fe200078e00ff */
[----:B------:R-:W-:Y:S02]  /*4910*/  SHF.L.U32 R15, R15, 0x1, RZ ;  /* 0x000000010f0f7819 */ /* 0x000fe400000006ff */
[--C-:B------:R-:W-:Y:S02]  /*4920*/  SHF.R.U32.HI R13, RZ, R13, R74.reuse ;  /* 0x0000000dff0d7219 */ /* 0x100fe4000001164a */
[----:B------:R-:W-:Y:S02]  /*4930*/  SHF.L.U32 R3, R12, 0x1, RZ ;  /* 0x000000010c037819 */ /* 0x000fe400000006ff */
[----:B------:R-:W-:Y:S01]  /*4940*/  SHF.L.U32 R13, R13, 0x2, RZ ;  /* 0x000000020d0d7819 */ /* 0x000fe200000006ff */
[----:B---3--:R-:W-:Y:S01]  /*4950*/  IMAD.SHL.U32 R5, R5, 0x2, RZ ;  /* 0x0000000205057824 */ /* 0x008fe200078e00ff */
[----:B------:R-:W-:-:S02]  /*4960*/  SHF.R.U32.HI R2, RZ, R15, R74 ;  /* 0x0000000fff027219 */ /* 0x000fc4000001164a */
[----:B------:R-:W-:Y:S02]  /*4970*/  LOP3.LUT R0, R13, 0xc, RZ, 0xc0, !PT ;  /* 0x0000000c0d007812 */ /* 0x000fe400078ec0ff */
[----:B------:R-:W0:Y:S01]  /*4980*/  LDS.128 R12, [UR6+0x6f0] ;  /* 0x0006f006ff0c7984 */ /* 0x000e220008000c00 */
[--C-:B------:R-:W-:Y:S02]  /*4990*/  SHF.R.U32.HI R3, RZ, R3, R74.reuse ;  /* 0x00000003ff037219 */ /* 0x100fe4000001164a */
[----:B------:R-:W-:Y:S02]  /*49a0*/  SHF.R.U32.HI R17, RZ, R17, R74 ;  /* 0x00000011ff117219 */ /* 0x000fe4000001164a */
[----:B------:R-:W-:Y:S02]  /*49b0*/  LOP3.LUT R0, R0, 0x3, R3, 0xf8, !PT ;  /* 0x0000000300007812 */ /* 0x000fe400078ef803 */
[----:B------:R-:W-:Y:S02]  /*49c0*/  SHF.L.U32 R17, R17, 0x4, RZ ;  /* 0x0000000411117819 */ /* 0x000fe400000006ff */
[----:B------:R-:W-:-:S02]  /*49d0*/  SHF.L.U32 R19, R8, 0x1, RZ ;  /* 0x0000000108137819 */ /* 0x000fc400000006ff */
[----:B------:R-:W-:Y:S02]  /*49e0*/  LOP3.LUT R0, R0, 0x30, R17, 0xf8, !PT ;  /* 0x0000003000007812 */ /* 0x000fe400078ef811 */
[----:B------:R-:W-:Y:S02]  /*49f0*/  SHF.L.U32 R3, R2, 0x6, RZ ;  /* 0x0000000602037819 */ /* 0x000fe400000006ff */
[----:B------:R-:W-:Y:S02]  /*4a00*/  SHF.R.U32.HI R19, RZ, R19, R74 ;  /* 0x00000013ff137219 */ /* 0x000fe4000001164a */
[----:B------:R-:W-:Y:S02]  /*4a10*/  SHF.L.U32 R9, R9, 0x1, RZ ;  /* 0x0000000109097819 */ /* 0x000fe400000006ff */
[----:B------:R-:W-:Y:S02]  /*4a20*/  LOP3.LUT R0, R0, 0xc0, R3, 0xf8, !PT ;  /* 0x000000c000007812 */ /* 0x000fe400078ef803 */
[----:B------:R-:W-:-:S02]  /*4a30*/  SHF.L.U32 R19, R19, 0x8, RZ ;  /* 0x0000000813137819 */ /* 0x000fc400000006ff */
[--C-:B------:R-:W-:Y:S02]  /*4a40*/  SHF.R.U32.HI R9, RZ, R9, R74.reuse ;  /* 0x00000009ff097219 */ /* 0x100fe4000001164a */
[----:B------:R-:W-:Y:S02]  /*4a50*/  SHF.L.U32 R3, R10, 0x1, RZ ;  /* 0x000000010a037819 */ /* 0x000fe400000006ff */
[----:B------:R-:W-:Y:S02]  /*4a60*/  LOP3.LUT R0, R0, 0x300, R19, 0xf8, !PT ;  /* 0x0000030000007812 */ /* 0x000fe400078ef813 */
[----:B------:R-:W-:Y:S02]  /*4a70*/  SHF.L.U32 R9, R9, 0xa, RZ ;  /* 0x0000000a09097819 */ /* 0x000fe400000006ff */
[----:B------:R-:W-:Y:S02]  /*4a80*/  SHF.R.U32.HI R3, RZ, R3, R74 ;  /* 0x00000003ff037219 */ /* 0x000fe4000001164a */
        /* <DEDUP_REMOVED lines=8> */
[----:B------:R-:W-:Y:S02]  /*4b10*/  LOP3.LUT R0, R0, 0xc000, R11, 0xf8, !PT ;  /* 0x0000c00000007812 */ /* 0x000fe400078ef80b */
[----:B------:R-:W-:Y:S02]  /*4b20*/  SHF.L.U32 R9, R9, 0x10, RZ ;  /* 0x0000001009097819 */ /* 0x000fe400000006ff */
[----:B------:R-:W-:Y:S02]  /*4b30*/  SHF.R.U32.HI R5, RZ, R5, R74 ;  /* 0x00000005ff057219 */ /* 0x000fe4000001164a */
[----:B------:R-:W-:Y:S02]  /*4b40*/  SHF.L.U32 R3, R6, 0x1, RZ ;  /* 0x0000000106037819 */ /* 0x000fe400000006ff */
[----:B------:R-:W-:Y:S01]  /*4b50*/  LOP3.LUT R0, R0, 0x30000, R9, 0xf8, !PT ;  /* 0x0003000000007812 */ /* 0x000fe200078ef809 */
[----:B------:R-:W1:Y:S01]  /*4b60*/  LDC R6, c[0x0][0x390] ;  /* 0x0000e400ff067b82 */ /* 0x000e620000000800 */
[----:B------:R-:W-:-:S02]  /*4b70*/  SHF.L.U32 R5, R5, 0x12, RZ ;  /* 0x0000001205057819 */ /* 0x000fc400000006ff */
[----:B------:R-:W-:Y:S02]  /*4b80*/  SHF.L.U32 R7, R7, 0x1, RZ ;  /* 0x0000000107077819 */ /* 0x000fe400000006ff */
[--C-:B------:R-:W-:Y:S02]  /*4b90*/  SHF.R.U32.HI R4, RZ, R3, R74.reuse ;  /* 0x00000003ff047219 */ /* 0x100fe4000001164a */
[----:B------:R-:W-:Y:S01]  /*4ba0*/  LOP3.LUT R0, R0, 0xc0000, R5, 0xf8, !PT ;  /* 0x000c000000007812 */ /* 0x000fe200078ef805 */
[----:B------:R-:W3:Y:S01]  /*4bb0*/  LDC.64 R2, c[0x0][0x388] ;  /* 0x0000e200ff027b82 */ /* 0x000ee20000000a00 */
[----:B------:R-:W-:Y:S02]  /*4bc0*/  SHF.L.U32 R5, R4, 0x14, RZ ;  /* 0x0000001404057819 */ /* 0x000fe400000006ff */
[----:B------:R-:W-:Y:S02]  /*4bd0*/  SHF.R.U32.HI R7, RZ, R7, R74 ;  /* 0x00000007ff077219 */ /* 0x000fe4000001164a */
[----:B0-----:R-:W-:-:S02]  /*4be0*/  SHF.L.U32 R9, R12, 0x1, RZ ;  /* 0x000000010c097819 */ /* 0x001fc400000006ff */
[----:B------:R-:W-:Y:S02]  /*4bf0*/  LOP3.LUT R0, R0, 0x300000, R5, 0xf8, !PT ;  /* 0x0030000000007812 */ /* 0x000fe400078ef805 */
[----:B------:R-:W-:Y:S02]  /*4c00*/  SHF.L.U32 R7, R7, 0x16, RZ ;  /* 0x0000001607077819 */ /* 0x000fe400000006ff */
[----:B------:R-:W-:Y:S02]  /*4c10*/  SHF.R.U32.HI R9, RZ, R9, R74 ;  /* 0x00000009ff097219 */ /* 0x000fe4000001164a */
[----:B------:R-:W-:Y:S02]  /*4c20*/  SHF.L.U32 R13, R13, 0x1, RZ ;  /* 0x000000010d0d7819 */ /* 0x000fe400000006ff */
[----:B------:R-:W-:Y:S02]  /*4c30*/  SHF.L.U32 R5, R14, 0x1, RZ ;  /* 0x000000010e057819 */ /* 0x000fe400000006ff */
[----:B------:R-:W-:-:S02]  /*4c40*/  LOP3.LUT R0, R0, 0xc00000, R7, 0xf8, !PT ;  /* 0x00c0000000007812 */ /* 0x000fc400078ef807 */
[----:B------:R-:W-:Y:S02]  /*4c50*/  SHF.L.U32 R9, R9, 0x18, RZ ;  /* 0x0000001809097819 */ /* 0x000fe400000006ff */
[--C-:B------:R-:W-:Y:S02]  /*4c60*/  SHF.R.U32.HI R13, RZ, R13, R74.reuse ;  /* 0x0000000dff0d7219 */ /* 0x100fe4000001164a */
[----:B------:R-:W-:Y:S02]  /*4c70*/  SHF.R.U32.HI R5, RZ, R5, R74 ;  /* 0x00000005ff057219 */ /* 0x000fe4000001164a */
[----:B------:R-:W-:Y:S02]  /*4c80*/  LOP3.LUT R0, R0, 0x3000000, R9, 0xf8, !PT ;  /* 0x0300000000007812 */ /* 0x000fe400078ef809 */
[----:B------:R-:W-:Y:S01]  /*4c90*/  SHF.L.U32 R13, R13, 0x1a, RZ ;  /* 0x0000001a0d0d7819 */ /* 0x000fe200000006ff */
[----:B------:R-:W-:Y:S01]  /*4ca0*/  IMAD.SHL.U32 R5, R5, 0x10000000, RZ ;  /* 0x1000000005057824 */ /* 0x000fe200078e00ff */
[----:B------:R-:W-:-:S02]  /*4cb0*/  SHF.L.U32 R15, R15, 0x1, RZ ;  /* 0x000000010f0f7819 */ /* 0x000fc400000006ff */
[----:B------:R-:W-:Y:S02]  /*4cc0*/  LOP3.LUT R0, R0, 0xc000000, R13, 0xf8, !PT ;  /* 0x0c00000000007812 */ /* 0x000fe400078ef80d */
[----:B-1----:R-:W-:Y:S02]  /*4cd0*/  IADD3 R7, PT, PT, R6, UR4, RZ ;  /* 0x0000000406077c10 */ /* 0x002fe4000fffe0ff */
[----:B------:R-:W-:Y:S02]  /*4ce0*/  SHF.R.U32.HI R15, RZ, R15, R74 ;  /* 0x0000000fff0f7219 */ /* 0x000fe4000001164a */
[----:B------:R-:W-:Y:S01]  /*4cf0*/  LOP3.LUT R0, R0, 0x30000000, R5, 0xf8, !PT ;  /* 0x3000000000007812 */ /* 0x000fe200078ef805 */
[----:B---3--:R-:W-:Y:S01]  /*4d00*/  IMAD.WIDE R2, R7, 0x8, R2 ;  /* 0x0000000807027825 */ /* 0x008fe200078e0202 */
[----:B------:R-:W-:Y:S02]  /*4d10*/  PRMT R14, R76, 0x5410, R75 ;  /* 0x000054104c0e7816 */ /* 0x000fe4000000004b */
[----:B------:R-:W-:-:S05]  /*4d20*/  LEA R15, R15, R0, 0x1e ;  /* 0x000000000f0f7211 */ /* 0x000fca00078ef0ff */
[----:B------:R-:W-:Y:S01]  /*4d30*/  STG.E.64 desc[UR8][R2.64], R14 ;  /* 0x0000000e02007986 */ /* 0x000fe2000c101b08 */
[----:B------:R-:W-:Y:S05]  /*4d40*/  EXIT ;  /* 0x000000000000794d */ /* 0x000fea0003800000 */
        .weak           $__internal_0_$__cuda_sm20_rcp_rn_f32_slowpath
        .type           $__internal_0_$__cuda_sm20_rcp_rn_f32_slowpath,@function
        .size           $__internal_0_$__cuda_sm20_rcp_rn_f32_slowpath,(.L_x_52 - $__internal_0_$__cuda_sm20_rcp_rn_f32_slowpath)
$__internal_0_$__cuda_sm20_rcp_rn_f32_slowpath:
[----:B------:R-:W-:Y:S01]  /*4d50*/  SHF.L.U32 R3, R0, 0x1, RZ ;  /* 0x0000000100037819 */ /* 0x000fe200000006ff */
[----:B------:R-:W-:Y:S03]  /*4d60*/  BSSY.RECONVERGENT B1, `(.L_x_47) ;  /* 0x0000030000017945 */ /* 0x000fe60003800200 */
[----:B------:R-:W-:-:S04]  /*4d70*/  SHF.R.U32.HI R3, RZ, 0x18, R3 ;  /* 0x00000018ff037819 */ /* 0x000fc80000011603 */
[----:B------:R-:W-:-:S13]  /*4d80*/  ISETP.NE.U32.AND P1, PT, R3, RZ, PT ;  /* 0x000000ff0300720c */ /* 0x000fda0003f25070 */
[----:B------:R-:W-:Y:S05]  /*4d90*/  @P1 BRA `(.L_x_48) ;  /* 0x0000000000281947 */ /* 0x000fea0003800000 */
[----:B------:R-:W-:-:S04]  /*4da0*/  SHF.L.U32 R3, R0, 0x1, RZ ;  /* 0x0000000100037819 */ /* 0x000fc800000006ff */
[----:B------:R-:W-:-:S13]  /*4db0*/  ISETP.NE.AND P1, PT, R3, RZ, PT ;  /* 0x000000ff0300720c */ /* 0x000fda0003f25270 */
[----:B------:R-:W-:Y:S01]  /*4dc0*/  @P1 FFMA R8, R0, 1.84467440737095516160e+19, RZ ;  /* 0x5f80000000081823 */ /* 0x000fe200000000ff */
[----:B------:R-:W-:Y:S08]  /*4dd0*/  @!P1 MUFU.RCP R9, R0 ;  /* 0x0000000000099308 */ /* 0x000ff00000001000 */
[----:B------:R-:W0:Y:S02]  /*4de0*/  @P1 MUFU.RCP R3, R8 ;  /* 0x0000000800031308 */ /* 0x000e240000001000 */
[----:B0-----:R-:W-:-:S04]  /*4df0*/  @P1 FFMA R10, R8, R3, -1 ;  /* 0xbf800000080a1423 */ /* 0x001fc80000000003 */
[----:B------:R-:W-:-:S04]  /*4e00*/  @P1 FADD.FTZ R10, -R10, -RZ ;  /* 0x800000ff0a0a1221 */ /* 0x000fc80000010100 */
[----:B------:R-:W-:-:S04]  /*4e10*/  @P1 FFMA R10, R3, R10, R3 ;  /* 0x0000000a030a1223 */ /* 0x000fc80000000003 */
[----:B------:R-:W-:Y:S01]  /*4e20*/  @P1 FFMA R9, R10, 1.84467440737095516160e+19, RZ ;  /* 0x5f8000000a091823 */ /* 0x000fe200000000ff */
[----:B------:R-:W-:Y:S06]  /*4e30*/  BRA `(.L_x_49) ;  /* 0x0000000000887947 */ /* 0x000fec0003800000 */
.L_x_48:
[----:B------:R-:W-:-:S04]  /*4e40*/  IADD3 R8, PT, PT, R3, -0xfd, RZ ;  /* 0xffffff0303087810 */ /* 0x000fc80007ffe0ff */
[----:B------:R-:W-:-:S13]  /*4e50*/  ISETP.GT.U32.AND P1, PT, R8, 0x1, PT ;  /* 0x000000010800780c */ /* 0x000fda0003f24070 */
[----:B------:R-:W-:Y:S05]  /*4e60*/  @P1 BRA `(.L_x_50) ;  /* 0x0000000000781947 */ /* 0x000fea0003800000 */
[----:B------:R-:W-:Y:S02]  /*4e70*/  LOP3.LUT R64, R0, 0x7fffff, RZ, 0xc0, !PT ;  /* 0x007fffff00407812 */ /* 0x000fe400078ec0ff */
[----:B------:R-:W-:Y:S02]  /*4e80*/  MOV R9, 0x3 ;  /* 0x0000000300097802 */ /* 0x000fe40000000f00 */
[----:B------:R-:W-:Y:S02]  /*4e90*/  LOP3.LUT R64, R64, 0x3f800000, RZ, 0xfc, !PT ;  /* 0x3f80000040407812 */ /* 0x000fe400078efcff */
[----:B------:R-:W-:Y:S02]  /*4ea0*/  SHF.L.U32 R9, R9, R8, RZ ;  /* 0x0000000809097219 */ /* 0x000fe400000006ff */
[----:B------:R-:W0:Y:S02]  /*4eb0*/  MUFU.RCP R11, R64 ;  /* 0x00000040000b7308 */ /* 0x000e240000001000 */
[----:B0-----:R-:W-:-:S04]  /*4ec0*/  FFMA R10, R64, R11, -1 ;  /* 0xbf800000400a7423 */ /* 0x001fc8000000000b */
[----:B------:R-:W-:-:S04]  /*4ed0*/  FADD.FTZ R10, -R10, -RZ ;  /* 0x800000ff0a0a7221 */ /* 0x000fc80000010100 */
[CCC-:B------:R-:W-:Y:S01]  /*4ee0*/  FFMA.RM R13, R11.reuse, R10.reuse, R11.reuse ;  /* 0x0000000a0b0d7223 */ /* 0x1c0fe2000000400b */
[----:B------:R-:W-:-:S04]  /*4ef0*/  FFMA.RP R10, R11, R10, R11 ;  /* 0x0000000a0b0a7223 */ /* 0x000fc8000000800b */
[C---:B------:R-:W-:Y:S02]  /*4f00*/  LOP3.LUT R11, R13.reuse, 0x7fffff, RZ, 0xc0, !PT ;  /* 0x007fffff0d0b7812 */ /* 0x040fe400078ec0ff */
[----:B------:R-:W-:Y:S02]  /*4f10*/  FSETP.NEU.FTZ.AND P1, PT, R13, R10, PT ;  /* 0x0000000a0d00720b */ /* 0x000fe40003f3d000 */
[----:B------:R-:W-:Y:S02]  /*4f20*/  LOP3.LUT R11, R11, 0x800000, RZ, 0xfc, !PT ;  /* 0x008000000b0b7812 */ /* 0x000fe400078efcff */
[----:B------:R-:W-:Y:S02]  /*4f30*/  SEL R10, RZ, 0xffffffff, !P1 ;  /* 0xffffffffff0a7807 */ /* 0x000fe40004800000 */
[----:B------:R-:W-:Y:S02]  /*4f40*/  LOP3.LUT R9, R9, R11, RZ, 0xc0, !PT ;  /* 0x0000000b09097212 */ /* 0x000fe400078ec0ff */
[----:B------:R-:W-:-:S02]  /*4f50*/  IADD3 R10, PT, PT, -R10, RZ, RZ ;  /* 0x000000ff0a0a7210 */ /* 0x000fc40007ffe1ff */
[-C--:B------:R-:W-:Y:S02]  /*4f60*/  SHF.R.U32.HI R9, RZ, R8.reuse, R9 ;  /* 0x00000008ff097219 */ /* 0x080fe40000011609 */
[----:B------:R-:W-:Y:S02]  /*4f70*/  LOP3.LUT P2, RZ, R10, R8, R11, 0xf8, !PT ;  /* 0x000000080aff7212 */ /* 0x000fe4000784f80b */
[C---:B------:R-:W-:Y:S02]  /*4f80*/  LOP3.LUT P1, RZ, R9.reuse, 0x1, RZ, 0xc0, !PT ;  /* 0x0000000109ff7812 */ /* 0x040fe4000782c0ff */
[----:B------:R-:W-:-:S04]  /*4f90*/  LOP3.LUT P3, RZ, R9, 0x2, RZ, 0xc0, !PT ;  /* 0x0000000209ff7812 */ /* 0x000fc8000786c0ff */
[----:B------:R-:W-:Y:S02]  /*4fa0*/  PLOP3.LUT P1, PT, P1, P2, P3, 0xe0, 0x0 ;  /* 0x000000000000781c */ /* 0x000fe40000f25c30 */
[----:B------:R-:W-:Y:S02]  /*4fb0*/  LOP3.LUT P2, RZ, R0, 0x7fffff, RZ, 0xc0, !PT ;  /* 0x007fffff00ff7812 */ /* 0x000fe4000784c0ff */
[----:B------:R-:W-:-:S04]  /*4fc0*/  SEL R8, RZ, 0x1, !P1 ;  /* 0x00000001ff087807 */ /* 0x000fc80004800000 */
[----:B------:R-:W-:-:S04]  /*4fd0*/  IADD3 R8, PT, PT, -R8, RZ, RZ ;  /* 0x000000ff08087210 */ /* 0x000fc80007ffe1ff */
[----:B------:R-:W-:Y:S02]  /*4fe0*/  ISETP.GE.AND P1, PT, R8, RZ, PT ;  /* 0x000000ff0800720c */ /* 0x000fe40003f26270 */
[----:B------:R-:W-:-:S04]  /*4ff0*/  IADD3 R8, PT, PT, R3, -0xfc, RZ ;  /* 0xffffff0403087810 */ /* 0x000fc80007ffe0ff */
[----:B------:R-:W-:-:S07]  /*5000*/  SHF.R.U32.HI R9, RZ, R8, R11 ;  /* 0x00000008ff097219 */ /* 0x000fce000001160b */
[----:B------:R-:W-:-:S04]  /*5010*/  @!P1 IADD3 R9, PT, PT, R9, 0x1, RZ ;  /* 0x0000000109099810 */ /* 0x000fc80007ffe0ff */
[----:B------:R-:W-:-:S04]  /*5020*/  @!P2 SHF.L.U32 R9, R9, 0x1, RZ ;  /* 0x000000010909a819 */ /* 0x000fc800000006ff */
[----:B------:R-:W-:Y:S01]  /*5030*/  LOP3.LUT R9, R9, 0x80000000, R0, 0xf8, !PT ;  /* 0x8000000009097812 */ /* 0x000fe200078ef800 */
[----:B------:R-:W-:Y:S06]  /*5040*/  BRA `(.L_x_49) ;  /* 0x0000000000047947 */ /* 0x000fec0003800000 */
.L_x_50:
[----:B------:R0:W1:Y:S02]  /*5050*/  MUFU.RCP R9, R0 ;  /* 0x0000000000097308 */ /* 0x0000640000001000 */
.L_x_49:
[----:B------:R-:W-:Y:S05]  /*5060*/  BSYNC.RECONVERGENT B1 ;  /* 0x0000000000017941 */ /* 0x000fea0003800200 */
.L_x_47:
[----:B------:R-:W-:-:S04]  /*5070*/  HFMA2 R3, -RZ, RZ, 0, 0 ;  /* 0x00000000ff037431 */ /* 0x000fc800000001ff */
[----:B01----:R-:W-:Y:S05]  /*5080*/  RET.REL.NODEC R2 `(_Z13compress_dxt1PKjP5uint2i) ;  /* 0xffffffac02dc7950 */ /* 0x003fea0003c3ffff */
.L_x_51:
[----:B------:R-:W-:-:S00]  /*5090*/  BRA `(.L_x_51) ;  /* 0xfffffffc00fc7947 */ /* 0x000fc0000383ffff */
[----:B------:R-:W-:-:S00]  /*50a0*/  NOP ;  /* 0x0000000000007918 */ /* 0x000fc00000000000 */
        /* <DEDUP_REMOVED lines=13> */
.L_x_52:


//--------------------- .nv.shared._Z13compress_dxt1PKjP5uint2i --------------------------
	.section	.nv.shared._Z13compress_dxt1PKjP5uint2i,"aw",@nobits
	.sectionflags	@""
	.align	4
.nv.shared._Z13compress_dxt1PKjP5uint2i:
	.zero		3072


//--------------------- .nv.shared.reserved.0     --------------------------
	.section	.nv.shared.reserved.0,"aw",@nobits
	.weak		__nv_reservedSMEM_offset_0_alias
	.size		__nv_reservedSMEM_offset_0_alias, 0, 64
	.other		__nv_reservedSMEM_offset_0_alias,@"STO_CUDA_RESERVED_SHARED STV_DEFAULT"
__nv_reservedSMEM_offset_0_alias:
	.zero		0
	.zero		64


//--------------------- .nv.global                --------------------------
	.section	.nv.global,"aw",@nobits
	.align	4
.nv.global:
	.type		d_permutations,@object
	.size		d_permutations,(.L_1 - d_permutations)
d_permutations:
	.zero		4096
.L_1:


//--------------------- .nv.constant0._Z13compress_dxt1PKjP5uint2i --------------------------
	.section	.nv.constant0._Z13compress_dxt1PKjP5uint2i,"a",@progbits
	.sectionflags	@""
	.align	4
.nv.constant0._Z13compress_dxt1PKjP5uint2i:
	.zero		916


//--------------------- SYMBOLS --------------------------

	.type		.nv.reservedSmem.offset0,@object
	.size		.nv.reservedSmem.offset0,0x4
	.type		.nv.reservedSmem.cap,@object
	.size		.nv.reservedSmem.cap,0x4
